//
// Generated by NVIDIA NVVM Compiler
//
// Compiler Build ID: CL-36424714
// Cuda compilation tools, release 13.0, V13.0.88
// Based on NVVM 20.0.0
//

.version 9.0
.target sm_100
.address_size 64

	// .globl	_Z13simulation_cuidPdS_idiS_S_S_S_S_S_S_i
.func  (.param .align 16 .b8 func_retval0[16]) __internal_trig_reduction_slowpathd
(
	.param .b64 __internal_trig_reduction_slowpathd_param_0
)
;
.func  (.param .b64 func_retval0) __internal_accurate_pow
(
	.param .b64 __internal_accurate_pow_param_0
)
;
.global .align 8 .b8 __cudart_i2opi_d[144] = {8, 93, 141, 31, 177, 95, 251, 107, 234, 146, 82, 138, 247, 57, 7, 61, 123, 241, 229, 235, 199, 186, 39, 117, 45, 234, 95, 158, 102, 63, 70, 79, 183, 9, 203, 39, 207, 126, 54, 109, 31, 109, 10, 90, 139, 17, 47, 239, 15, 152, 5, 222, 255, 151, 248, 31, 59, 40, 249, 189, 139, 95, 132, 156, 244, 57, 83, 131, 57, 214, 145, 57, 65, 126, 95, 180, 38, 112, 156, 233, 132, 68, 187, 46, 245, 53, 130, 232, 62, 167, 41, 177, 28, 235, 29, 254, 28, 146, 209, 9, 234, 46, 73, 6, 224, 210, 77, 66, 58, 110, 36, 183, 97, 197, 187, 222, 171, 99, 81, 254, 65, 144, 67, 60, 153, 149, 98, 219, 192, 221, 52, 245, 209, 87, 39, 252, 41, 21, 68, 78, 110, 131, 249, 162};
.global .align 16 .b8 __cudart_sin_cos_coeffs[128] = {70, 210, 176, 44, 241, 229, 90, 190, 146, 227, 172, 105, 227, 29, 199, 62, 161, 98, 219, 25, 160, 1, 42, 191, 24, 8, 17, 17, 17, 17, 129, 63, 84, 85, 85, 85, 85, 85, 197, 191, 0, 0, 0, 0, 0, 0, 0, 0, 0, 0, 0, 0, 0, 0, 0, 0, 100, 129, 253, 32, 131, 255, 168, 189, 40, 133, 239, 193, 167, 238, 33, 62, 217, 230, 6, 142, 79, 126, 146, 190, 233, 188, 221, 25, 160, 1, 250, 62, 71, 93, 193, 22, 108, 193, 86, 191, 81, 85, 85, 85, 85, 85, 165, 63, 0, 0, 0, 0, 0, 0, 224, 191, 0, 0, 0, 0, 0, 0, 240, 63};

.visible .entry _Z13simulation_cuidPdS_idiS_S_S_S_S_S_S_i(
	.param .u32 _Z13simulation_cuidPdS_idiS_S_S_S_S_S_S_i_param_0,
	.param .f64 _Z13simulation_cuidPdS_idiS_S_S_S_S_S_S_i_param_1,
	.param .u64 .ptr .align 1 _Z13simulation_cuidPdS_idiS_S_S_S_S_S_S_i_param_2,
	.param .u64 .ptr .align 1 _Z13simulation_cuidPdS_idiS_S_S_S_S_S_S_i_param_3,
	.param .u32 _Z13simulation_cuidPdS_idiS_S_S_S_S_S_S_i_param_4,
	.param .f64 _Z13simulation_cuidPdS_idiS_S_S_S_S_S_S_i_param_5,
	.param .u32 _Z13simulation_cuidPdS_idiS_S_S_S_S_S_S_i_param_6,
	.param .u64 .ptr .align 1 _Z13simulation_cuidPdS_idiS_S_S_S_S_S_S_i_param_7,
	.param .u64 .ptr .align 1 _Z13simulation_cuidPdS_idiS_S_S_S_S_S_S_i_param_8,
	.param .u64 .ptr .align 1 _Z13simulation_cuidPdS_idiS_S_S_S_S_S_S_i_param_9,
	.param .u64 .ptr .align 1 _Z13simulation_cuidPdS_idiS_S_S_S_S_S_S_i_param_10,
	.param .u64 .ptr .align 1 _Z13simulation_cuidPdS_idiS_S_S_S_S_S_S_i_param_11,
	.param .u64 .ptr .align 1 _Z13simulation_cuidPdS_idiS_S_S_S_S_S_S_i_param_12,
	.param .u64 .ptr .align 1 _Z13simulation_cuidPdS_idiS_S_S_S_S_S_S_i_param_13,
	.param .u32 _Z13simulation_cuidPdS_idiS_S_S_S_S_S_S_i_param_14
)
{
	.reg .pred 	%p<96>;
	.reg .b32 	%r<171>;
	.reg .b64 	%rd<95>;
	.reg .b64 	%fd<594>;

	ld.param.u32 	%r71, [_Z13simulation_cuidPdS_idiS_S_S_S_S_S_S_i_param_0];
	ld.param.f64 	%fd109, [_Z13simulation_cuidPdS_idiS_S_S_S_S_S_S_i_param_1];
	ld.param.u64 	%rd24, [_Z13simulation_cuidPdS_idiS_S_S_S_S_S_S_i_param_2];
	ld.param.u64 	%rd25, [_Z13simulation_cuidPdS_idiS_S_S_S_S_S_S_i_param_3];
	ld.param.u32 	%r72, [_Z13simulation_cuidPdS_idiS_S_S_S_S_S_S_i_param_4];
	ld.param.f64 	%fd110, [_Z13simulation_cuidPdS_idiS_S_S_S_S_S_S_i_param_5];
	ld.param.u64 	%rd26, [_Z13simulation_cuidPdS_idiS_S_S_S_S_S_S_i_param_12];
	ld.param.u64 	%rd27, [_Z13simulation_cuidPdS_idiS_S_S_S_S_S_S_i_param_13];
	ld.param.u32 	%r73, [_Z13simulation_cuidPdS_idiS_S_S_S_S_S_S_i_param_14];
	cvta.to.global.u64 	%rd1, %rd27;
	cvta.to.global.u64 	%rd2, %rd26;
	cvta.to.global.u64 	%rd3, %rd25;
	cvta.to.global.u64 	%rd4, %rd24;
	mov.u32 	%r74, %ctaid.x;
	mov.u32 	%r75, %ntid.x;
	mov.u32 	%r76, %tid.x;
	mad.lo.s32 	%r77, %r74, %r75, %r76;
	mov.u32 	%r78, %ntid.y;
	mov.u32 	%r79, %tid.y;
	mad.lo.s32 	%r1, %r77, %r78, %r79;
	setp.ge.s32 	%p2, %r1, %r71;
	@%p2 bra 	$L__BB0_92;
	setp.ne.s32 	%p3, %r73, 0;
	mul.wide.s32 	%rd28, %r1, 8;
	add.s64 	%rd5, %rd4, %rd28;
	@%p3 bra 	$L__BB0_93;
	setp.lt.s32 	%p4, %r71, 1;
	@%p4 bra 	$L__BB0_15;
	and.b32  	%r2, %r71, 15;
	setp.lt.u32 	%p5, %r71, 16;
	mov.b32 	%r149, 0;
	@%p5 bra 	$L__BB0_6;
	and.b32  	%r149, %r71, 2147483632;
	mov.b32 	%r148, 0;
$L__BB0_5:
	.pragma "nounroll";
	mul.wide.u32 	%rd29, %r148, 8;
	add.s64 	%rd30, %rd4, %rd29;
	ld.global.f64 	%fd113, [%rd30];
	mul.f64 	%fd114, %fd110, %fd113;
	st.global.f64 	[%rd30], %fd114;
	ld.global.f64 	%fd115, [%rd30+8];
	mul.f64 	%fd116, %fd110, %fd115;
	st.global.f64 	[%rd30+8], %fd116;
	ld.global.f64 	%fd117, [%rd30+16];
	mul.f64 	%fd118, %fd110, %fd117;
	st.global.f64 	[%rd30+16], %fd118;
	ld.global.f64 	%fd119, [%rd30+24];
	mul.f64 	%fd120, %fd110, %fd119;
	st.global.f64 	[%rd30+24], %fd120;
	ld.global.f64 	%fd121, [%rd30+32];
	mul.f64 	%fd122, %fd110, %fd121;
	st.global.f64 	[%rd30+32], %fd122;
	ld.global.f64 	%fd123, [%rd30+40];
	mul.f64 	%fd124, %fd110, %fd123;
	st.global.f64 	[%rd30+40], %fd124;
	ld.global.f64 	%fd125, [%rd30+48];
	mul.f64 	%fd126, %fd110, %fd125;
	st.global.f64 	[%rd30+48], %fd126;
	ld.global.f64 	%fd127, [%rd30+56];
	mul.f64 	%fd128, %fd110, %fd127;
	st.global.f64 	[%rd30+56], %fd128;
	ld.global.f64 	%fd129, [%rd30+64];
	mul.f64 	%fd130, %fd110, %fd129;
	st.global.f64 	[%rd30+64], %fd130;
	ld.global.f64 	%fd131, [%rd30+72];
	mul.f64 	%fd132, %fd110, %fd131;
	st.global.f64 	[%rd30+72], %fd132;
	ld.global.f64 	%fd133, [%rd30+80];
	mul.f64 	%fd134, %fd110, %fd133;
	st.global.f64 	[%rd30+80], %fd134;
	ld.global.f64 	%fd135, [%rd30+88];
	mul.f64 	%fd136, %fd110, %fd135;
	st.global.f64 	[%rd30+88], %fd136;
	ld.global.f64 	%fd137, [%rd30+96];
	mul.f64 	%fd138, %fd110, %fd137;
	st.global.f64 	[%rd30+96], %fd138;
	ld.global.f64 	%fd139, [%rd30+104];
	mul.f64 	%fd140, %fd110, %fd139;
	st.global.f64 	[%rd30+104], %fd140;
	ld.global.f64 	%fd141, [%rd30+112];
	mul.f64 	%fd142, %fd110, %fd141;
	st.global.f64 	[%rd30+112], %fd142;
	ld.global.f64 	%fd143, [%rd30+120];
	mul.f64 	%fd144, %fd110, %fd143;
	st.global.f64 	[%rd30+120], %fd144;
	add.s32 	%r148, %r148, 16;
	setp.ne.s32 	%p6, %r148, %r149;
	@%p6 bra 	$L__BB0_5;
$L__BB0_6:
	setp.eq.s32 	%p7, %r2, 0;
	@%p7 bra 	$L__BB0_15;
	and.b32  	%r7, %r71, 7;
	setp.lt.u32 	%p8, %r2, 8;
	@%p8 bra 	$L__BB0_9;
	mul.wide.u32 	%rd31, %r149, 8;
	add.s64 	%rd32, %rd4, %rd31;
	ld.global.f64 	%fd145, [%rd32];
	mul.f64 	%fd146, %fd110, %fd145;
	st.global.f64 	[%rd32], %fd146;
	ld.global.f64 	%fd147, [%rd32+8];
	mul.f64 	%fd148, %fd110, %fd147;
	st.global.f64 	[%rd32+8], %fd148;
	ld.global.f64 	%fd149, [%rd32+16];
	mul.f64 	%fd150, %fd110, %fd149;
	st.global.f64 	[%rd32+16], %fd150;
	ld.global.f64 	%fd151, [%rd32+24];
	mul.f64 	%fd152, %fd110, %fd151;
	st.global.f64 	[%rd32+24], %fd152;
	ld.global.f64 	%fd153, [%rd32+32];
	mul.f64 	%fd154, %fd110, %fd153;
	st.global.f64 	[%rd32+32], %fd154;
	ld.global.f64 	%fd155, [%rd32+40];
	mul.f64 	%fd156, %fd110, %fd155;
	st.global.f64 	[%rd32+40], %fd156;
	ld.global.f64 	%fd157, [%rd32+48];
	mul.f64 	%fd158, %fd110, %fd157;
	st.global.f64 	[%rd32+48], %fd158;
	ld.global.f64 	%fd159, [%rd32+56];
	mul.f64 	%fd160, %fd110, %fd159;
	st.global.f64 	[%rd32+56], %fd160;
	add.s32 	%r149, %r149, 8;
$L__BB0_9:
	setp.eq.s32 	%p9, %r7, 0;
	@%p9 bra 	$L__BB0_15;
	and.b32  	%r10, %r71, 3;
	setp.lt.u32 	%p10, %r7, 4;
	@%p10 bra 	$L__BB0_12;
	mul.wide.u32 	%rd33, %r149, 8;
	add.s64 	%rd34, %rd4, %rd33;
	ld.global.f64 	%fd161, [%rd34];
	mul.f64 	%fd162, %fd110, %fd161;
	st.global.f64 	[%rd34], %fd162;
	ld.global.f64 	%fd163, [%rd34+8];
	mul.f64 	%fd164, %fd110, %fd163;
	st.global.f64 	[%rd34+8], %fd164;
	ld.global.f64 	%fd165, [%rd34+16];
	mul.f64 	%fd166, %fd110, %fd165;
	st.global.f64 	[%rd34+16], %fd166;
	ld.global.f64 	%fd167, [%rd34+24];
	mul.f64 	%fd168, %fd110, %fd167;
	st.global.f64 	[%rd34+24], %fd168;
	add.s32 	%r149, %r149, 4;
$L__BB0_12:
	setp.eq.s32 	%p11, %r10, 0;
	@%p11 bra 	$L__BB0_15;
	mov.b32 	%r153, 0;
$L__BB0_14:
	.pragma "nounroll";
	mul.wide.u32 	%rd35, %r149, 8;
	add.s64 	%rd36, %rd4, %rd35;
	ld.global.f64 	%fd169, [%rd36];
	mul.f64 	%fd170, %fd110, %fd169;
	st.global.f64 	[%rd36], %fd170;
	add.s32 	%r149, %r149, 1;
	add.s32 	%r153, %r153, 1;
	setp.ne.s32 	%p12, %r153, %r10;
	@%p12 bra 	$L__BB0_14;
$L__BB0_15:
	setp.lt.s32 	%p13, %r72, 1;
	@%p13 bra 	$L__BB0_92;
	add.s64 	%rd6, %rd3, %rd28;
	add.s64 	%rd7, %rd2, %rd28;
	add.s64 	%rd8, %rd1, %rd28;
	cvt.rn.f64.s32 	%fd1, %r71;
	mov.f64 	%fd171, 0d4000000000000000;
	{
	.reg .b32 %temp; 
	mov.b64 	{%temp, %r17}, %fd171;
	}
	and.b32  	%r18, %r17, 2146435072;
	setp.eq.s32 	%p14, %r18, 1062207488;
	setp.lt.s32 	%p15, %r17, 0;
	selp.b32 	%r19, 0, 2146435072, %p15;
	and.b32  	%r84, %r17, 2147483647;
	setp.ne.s32 	%p16, %r84, 1071644672;
	and.pred  	%p1, %p14, %p16;
	and.b32  	%r20, %r71, 15;
	and.b32  	%r21, %r71, 7;
	and.b32  	%r22, %r71, 2147483632;
	and.b32  	%r23, %r71, 3;
	and.b32  	%r24, %r71, 1;
	and.b32  	%r25, %r71, 2147483646;
	neg.s32 	%r26, %r71;
	mov.b32 	%r154, 0;
$L__BB0_17:
	setp.ne.s32 	%p17, %r73, 0;
	mov.f64 	%fd585, 0d0000000000000000;
	mov.f64 	%fd586, 0d0000000000000000;
	@%p17 bra 	$L__BB0_21;
	setp.lt.s32 	%p26, %r71, 1;
	mov.u64 	%rd91, %rd3;
	mov.u64 	%rd92, %rd2;
	mov.u64 	%rd93, %rd1;
	mov.u32 	%r158, %r26;
	@%p26 bra 	$L__BB0_53;
$L__BB0_19:
	ld.global.f64 	%fd15, [%rd91];
	abs.f64 	%fd16, %fd15;
	setp.neu.f64 	%p27, %fd16, 0d7FF0000000000000;
	@%p27 bra 	$L__BB0_31;
	mov.f64 	%fd230, 0d0000000000000000;
	mul.rn.f64 	%fd569, %fd15, %fd230;
	mov.b32 	%r160, 1;
	bra.uni 	$L__BB0_34;
$L__BB0_21:
	ld.global.f64 	%fd2, [%rd6];
	abs.f64 	%fd3, %fd2;
	setp.neu.f64 	%p18, %fd3, 0d7FF0000000000000;
	@%p18 bra 	$L__BB0_23;
	mov.f64 	%fd177, 0d0000000000000000;
	mul.rn.f64 	%fd566, %fd2, %fd177;
	mov.b32 	%r156, 1;
	bra.uni 	$L__BB0_26;
$L__BB0_23:
	mul.f64 	%fd172, %fd2, 0d3FE45F306DC9C883;
	cvt.rni.s32.f64 	%r155, %fd172;
	cvt.rn.f64.s32 	%fd173, %r155;
	fma.rn.f64 	%fd174, %fd173, 0dBFF921FB54442D18, %fd2;
	fma.rn.f64 	%fd175, %fd173, 0dBC91A62633145C00, %fd174;
	fma.rn.f64 	%fd566, %fd173, 0dB97B839A252049C0, %fd175;
	setp.ltu.f64 	%p19, %fd3, 0d41E0000000000000;
	@%p19 bra 	$L__BB0_25;
	{ // callseq 0, 0
	.param .b64 param0;
	st.param.f64 	[param0], %fd2;
	.param .align 16 .b8 retval0[16];
	call.uni (retval0), 
	__internal_trig_reduction_slowpathd, 
	(
	param0
	);
	ld.param.f64 	%fd566, [retval0];
	ld.param.b32 	%r155, [retval0+8];
	} // callseq 0
$L__BB0_25:
	add.s32 	%r156, %r155, 1;
$L__BB0_26:
	shl.b32 	%r87, %r156, 6;
	cvt.u64.u32 	%rd38, %r87;
	and.b64  	%rd39, %rd38, 64;
	mov.u64 	%rd40, __cudart_sin_cos_coeffs;
	add.s64 	%rd41, %rd40, %rd39;
	mul.rn.f64 	%fd178, %fd566, %fd566;
	and.b32  	%r88, %r156, 1;
	setp.eq.b32 	%p20, %r88, 1;
	selp.f64 	%fd179, 0dBDA8FF8320FD8164, 0d3DE5DB65F9785EBA, %p20;
	ld.global.nc.v2.f64 	{%fd180, %fd181}, [%rd41];
	fma.rn.f64 	%fd182, %fd179, %fd178, %fd180;
	fma.rn.f64 	%fd183, %fd182, %fd178, %fd181;
	ld.global.nc.v2.f64 	{%fd184, %fd185}, [%rd41+16];
	fma.rn.f64 	%fd186, %fd183, %fd178, %fd184;
	fma.rn.f64 	%fd187, %fd186, %fd178, %fd185;
	ld.global.nc.v2.f64 	{%fd188, %fd189}, [%rd41+32];
	fma.rn.f64 	%fd190, %fd187, %fd178, %fd188;
	fma.rn.f64 	%fd191, %fd190, %fd178, %fd189;
	fma.rn.f64 	%fd192, %fd191, %fd566, %fd566;
	fma.rn.f64 	%fd193, %fd191, %fd178, 0d3FF0000000000000;
	selp.f64 	%fd194, %fd193, %fd192, %p20;
	and.b32  	%r89, %r156, 2;
	setp.eq.s32 	%p21, %r89, 0;
	mov.f64 	%fd195, 0d0000000000000000;
	sub.f64 	%fd196, %fd195, %fd194;
	selp.f64 	%fd197, %fd194, %fd196, %p21;
	st.global.f64 	[%rd7], %fd197;
	ld.global.f64 	%fd9, [%rd6];
	abs.f64 	%fd10, %fd9;
	setp.neu.f64 	%p22, %fd10, 0d7FF0000000000000;
	@%p22 bra 	$L__BB0_28;
	mov.f64 	%fd203, 0d0000000000000000;
	mul.rn.f64 	%fd567, %fd9, %fd203;
	mov.b32 	%r157, 0;
	bra.uni 	$L__BB0_30;
$L__BB0_28:
	mul.f64 	%fd198, %fd9, 0d3FE45F306DC9C883;
	cvt.rni.s32.f64 	%r157, %fd198;
	cvt.rn.f64.s32 	%fd199, %r157;
	fma.rn.f64 	%fd200, %fd199, 0dBFF921FB54442D18, %fd9;
	fma.rn.f64 	%fd201, %fd199, 0dBC91A62633145C00, %fd200;
	fma.rn.f64 	%fd567, %fd199, 0dB97B839A252049C0, %fd201;
	setp.ltu.f64 	%p23, %fd10, 0d41E0000000000000;
	@%p23 bra 	$L__BB0_30;
	{ // callseq 1, 0
	.param .b64 param0;
	st.param.f64 	[param0], %fd9;
	.param .align 16 .b8 retval0[16];
	call.uni (retval0), 
	__internal_trig_reduction_slowpathd, 
	(
	param0
	);
	ld.param.f64 	%fd567, [retval0];
	ld.param.b32 	%r157, [retval0+8];
	} // callseq 1
$L__BB0_30:
	shl.b32 	%r92, %r157, 6;
	cvt.u64.u32 	%rd42, %r92;
	and.b64  	%rd43, %rd42, 64;
	mov.u64 	%rd44, __cudart_sin_cos_coeffs;
	add.s64 	%rd45, %rd44, %rd43;
	mul.rn.f64 	%fd204, %fd567, %fd567;
	and.b32  	%r93, %r157, 1;
	setp.eq.b32 	%p24, %r93, 1;
	selp.f64 	%fd205, 0dBDA8FF8320FD8164, 0d3DE5DB65F9785EBA, %p24;
	ld.global.nc.v2.f64 	{%fd206, %fd207}, [%rd45];
	fma.rn.f64 	%fd208, %fd205, %fd204, %fd206;
	fma.rn.f64 	%fd209, %fd208, %fd204, %fd207;
	ld.global.nc.v2.f64 	{%fd210, %fd211}, [%rd45+16];
	fma.rn.f64 	%fd212, %fd209, %fd204, %fd210;
	fma.rn.f64 	%fd213, %fd212, %fd204, %fd211;
	ld.global.nc.v2.f64 	{%fd214, %fd215}, [%rd45+32];
	fma.rn.f64 	%fd216, %fd213, %fd204, %fd214;
	fma.rn.f64 	%fd217, %fd216, %fd204, %fd215;
	fma.rn.f64 	%fd218, %fd217, %fd567, %fd567;
	fma.rn.f64 	%fd219, %fd217, %fd204, 0d3FF0000000000000;
	selp.f64 	%fd220, %fd219, %fd218, %p24;
	and.b32  	%r94, %r157, 2;
	setp.eq.s32 	%p25, %r94, 0;
	mov.f64 	%fd221, 0d0000000000000000;
	sub.f64 	%fd222, %fd221, %fd220;
	selp.f64 	%fd223, %fd220, %fd222, %p25;
	st.global.f64 	[%rd8], %fd223;
	bra.uni 	$L__BB0_39;
$L__BB0_31:
	mul.f64 	%fd225, %fd15, 0d3FE45F306DC9C883;
	cvt.rni.s32.f64 	%r159, %fd225;
	cvt.rn.f64.s32 	%fd226, %r159;
	fma.rn.f64 	%fd227, %fd226, 0dBFF921FB54442D18, %fd15;
	fma.rn.f64 	%fd228, %fd226, 0dBC91A62633145C00, %fd227;
	fma.rn.f64 	%fd569, %fd226, 0dB97B839A252049C0, %fd228;
	setp.ltu.f64 	%p28, %fd16, 0d41E0000000000000;
	@%p28 bra 	$L__BB0_33;
	{ // callseq 2, 0
	.param .b64 param0;
	st.param.f64 	[param0], %fd15;
	.param .align 16 .b8 retval0[16];
	call.uni (retval0), 
	__internal_trig_reduction_slowpathd, 
	(
	param0
	);
	ld.param.f64 	%fd569, [retval0];
	ld.param.b32 	%r159, [retval0+8];
	} // callseq 2
$L__BB0_33:
	add.s32 	%r160, %r159, 1;
$L__BB0_34:
	shl.b32 	%r97, %r160, 6;
	cvt.u64.u32 	%rd46, %r97;
	and.b64  	%rd47, %rd46, 64;
	mov.u64 	%rd48, __cudart_sin_cos_coeffs;
	add.s64 	%rd49, %rd48, %rd47;
	mul.rn.f64 	%fd231, %fd569, %fd569;
	and.b32  	%r98, %r160, 1;
	setp.eq.b32 	%p29, %r98, 1;
	selp.f64 	%fd232, 0dBDA8FF8320FD8164, 0d3DE5DB65F9785EBA, %p29;
	ld.global.nc.v2.f64 	{%fd233, %fd234}, [%rd49];
	fma.rn.f64 	%fd235, %fd232, %fd231, %fd233;
	fma.rn.f64 	%fd236, %fd235, %fd231, %fd234;
	ld.global.nc.v2.f64 	{%fd237, %fd238}, [%rd49+16];
	fma.rn.f64 	%fd239, %fd236, %fd231, %fd237;
	fma.rn.f64 	%fd240, %fd239, %fd231, %fd238;
	ld.global.nc.v2.f64 	{%fd241, %fd242}, [%rd49+32];
	fma.rn.f64 	%fd243, %fd240, %fd231, %fd241;
	fma.rn.f64 	%fd244, %fd243, %fd231, %fd242;
	fma.rn.f64 	%fd245, %fd244, %fd569, %fd569;
	fma.rn.f64 	%fd246, %fd244, %fd231, 0d3FF0000000000000;
	selp.f64 	%fd247, %fd246, %fd245, %p29;
	and.b32  	%r99, %r160, 2;
	setp.eq.s32 	%p30, %r99, 0;
	mov.f64 	%fd248, 0d0000000000000000;
	sub.f64 	%fd249, %fd248, %fd247;
	selp.f64 	%fd250, %fd247, %fd249, %p30;
	st.global.f64 	[%rd92], %fd250;
	ld.global.f64 	%fd22, [%rd91];
	abs.f64 	%fd23, %fd22;
	setp.neu.f64 	%p31, %fd23, 0d7FF0000000000000;
	@%p31 bra 	$L__BB0_36;
	mov.f64 	%fd256, 0d0000000000000000;
	mul.rn.f64 	%fd570, %fd22, %fd256;
	mov.b32 	%r161, 0;
	bra.uni 	$L__BB0_38;
$L__BB0_36:
	mul.f64 	%fd251, %fd22, 0d3FE45F306DC9C883;
	cvt.rni.s32.f64 	%r161, %fd251;
	cvt.rn.f64.s32 	%fd252, %r161;
	fma.rn.f64 	%fd253, %fd252, 0dBFF921FB54442D18, %fd22;
	fma.rn.f64 	%fd254, %fd252, 0dBC91A62633145C00, %fd253;
	fma.rn.f64 	%fd570, %fd252, 0dB97B839A252049C0, %fd254;
	setp.ltu.f64 	%p32, %fd23, 0d41E0000000000000;
	@%p32 bra 	$L__BB0_38;
	{ // callseq 3, 0
	.param .b64 param0;
	st.param.f64 	[param0], %fd22;
	.param .align 16 .b8 retval0[16];
	call.uni (retval0), 
	__internal_trig_reduction_slowpathd, 
	(
	param0
	);
	ld.param.f64 	%fd570, [retval0];
	ld.param.b32 	%r161, [retval0+8];
	} // callseq 3
$L__BB0_38:
	shl.b32 	%r102, %r161, 6;
	cvt.u64.u32 	%rd50, %r102;
	and.b64  	%rd51, %rd50, 64;
	mov.u64 	%rd52, __cudart_sin_cos_coeffs;
	add.s64 	%rd53, %rd52, %rd51;
	mul.rn.f64 	%fd257, %fd570, %fd570;
	and.b32  	%r103, %r161, 1;
	setp.eq.b32 	%p33, %r103, 1;
	selp.f64 	%fd258, 0dBDA8FF8320FD8164, 0d3DE5DB65F9785EBA, %p33;
	ld.global.nc.v2.f64 	{%fd259, %fd260}, [%rd53];
	fma.rn.f64 	%fd261, %fd258, %fd257, %fd259;
	fma.rn.f64 	%fd262, %fd261, %fd257, %fd260;
	ld.global.nc.v2.f64 	{%fd263, %fd264}, [%rd53+16];
	fma.rn.f64 	%fd265, %fd262, %fd257, %fd263;
	fma.rn.f64 	%fd266, %fd265, %fd257, %fd264;
	ld.global.nc.v2.f64 	{%fd267, %fd268}, [%rd53+32];
	fma.rn.f64 	%fd269, %fd266, %fd257, %fd267;
	fma.rn.f64 	%fd270, %fd269, %fd257, %fd268;
	fma.rn.f64 	%fd271, %fd270, %fd570, %fd570;
	fma.rn.f64 	%fd272, %fd270, %fd257, 0d3FF0000000000000;
	selp.f64 	%fd273, %fd272, %fd271, %p33;
	and.b32  	%r104, %r161, 2;
	setp.eq.s32 	%p34, %r104, 0;
	mov.f64 	%fd274, 0d0000000000000000;
	sub.f64 	%fd275, %fd274, %fd273;
	selp.f64 	%fd276, %fd273, %fd275, %p34;
	st.global.f64 	[%rd93], %fd276;
	add.s32 	%r158, %r158, 1;
	setp.ne.s32 	%p35, %r158, 0;
	add.s64 	%rd93, %rd93, 8;
	add.s64 	%rd92, %rd92, 8;
	add.s64 	%rd91, %rd91, 8;
	@%p35 bra 	$L__BB0_19;
$L__BB0_39:
	setp.lt.s32 	%p36, %r71, 1;
	@%p36 bra 	$L__BB0_53;
	setp.lt.u32 	%p37, %r71, 16;
	mov.f64 	%fd586, 0d0000000000000000;
	mov.b32 	%r164, 0;
	mov.f64 	%fd585, %fd586;
	@%p37 bra 	$L__BB0_43;
	mov.f64 	%fd586, 0d0000000000000000;
	mov.b32 	%r162, 0;
$L__BB0_42:
	.pragma "nounroll";
	mul.wide.u32 	%rd54, %r162, 8;
	add.s64 	%rd55, %rd2, %rd54;
	ld.global.f64 	%fd281, [%rd55];
	add.f64 	%fd282, %fd585, %fd281;
	add.s64 	%rd56, %rd1, %rd54;
	ld.global.f64 	%fd283, [%rd56];
	add.f64 	%fd284, %fd586, %fd283;
	ld.global.f64 	%fd285, [%rd55+8];
	add.f64 	%fd286, %fd282, %fd285;
	ld.global.f64 	%fd287, [%rd56+8];
	add.f64 	%fd288, %fd284, %fd287;
	ld.global.f64 	%fd289, [%rd55+16];
	add.f64 	%fd290, %fd286, %fd289;
	ld.global.f64 	%fd291, [%rd56+16];
	add.f64 	%fd292, %fd288, %fd291;
	ld.global.f64 	%fd293, [%rd55+24];
	add.f64 	%fd294, %fd290, %fd293;
	ld.global.f64 	%fd295, [%rd56+24];
	add.f64 	%fd296, %fd292, %fd295;
	ld.global.f64 	%fd297, [%rd55+32];
	add.f64 	%fd298, %fd294, %fd297;
	ld.global.f64 	%fd299, [%rd56+32];
	add.f64 	%fd300, %fd296, %fd299;
	ld.global.f64 	%fd301, [%rd55+40];
	add.f64 	%fd302, %fd298, %fd301;
	ld.global.f64 	%fd303, [%rd56+40];
	add.f64 	%fd304, %fd300, %fd303;
	ld.global.f64 	%fd305, [%rd55+48];
	add.f64 	%fd306, %fd302, %fd305;
	ld.global.f64 	%fd307, [%rd56+48];
	add.f64 	%fd308, %fd304, %fd307;
	ld.global.f64 	%fd309, [%rd55+56];
	add.f64 	%fd310, %fd306, %fd309;
	ld.global.f64 	%fd311, [%rd56+56];
	add.f64 	%fd312, %fd308, %fd311;
	ld.global.f64 	%fd313, [%rd55+64];
	add.f64 	%fd314, %fd310, %fd313;
	ld.global.f64 	%fd315, [%rd56+64];
	add.f64 	%fd316, %fd312, %fd315;
	ld.global.f64 	%fd317, [%rd55+72];
	add.f64 	%fd318, %fd314, %fd317;
	ld.global.f64 	%fd319, [%rd56+72];
	add.f64 	%fd320, %fd316, %fd319;
	ld.global.f64 	%fd321, [%rd55+80];
	add.f64 	%fd322, %fd318, %fd321;
	ld.global.f64 	%fd323, [%rd56+80];
	add.f64 	%fd324, %fd320, %fd323;
	ld.global.f64 	%fd325, [%rd55+88];
	add.f64 	%fd326, %fd322, %fd325;
	ld.global.f64 	%fd327, [%rd56+88];
	add.f64 	%fd328, %fd324, %fd327;
	ld.global.f64 	%fd329, [%rd55+96];
	add.f64 	%fd330, %fd326, %fd329;
	ld.global.f64 	%fd331, [%rd56+96];
	add.f64 	%fd332, %fd328, %fd331;
	ld.global.f64 	%fd333, [%rd55+104];
	add.f64 	%fd334, %fd330, %fd333;
	ld.global.f64 	%fd335, [%rd56+104];
	add.f64 	%fd336, %fd332, %fd335;
	ld.global.f64 	%fd337, [%rd55+112];
	add.f64 	%fd338, %fd334, %fd337;
	ld.global.f64 	%fd339, [%rd56+112];
	add.f64 	%fd340, %fd336, %fd339;
	ld.global.f64 	%fd341, [%rd55+120];
	add.f64 	%fd585, %fd338, %fd341;
	ld.global.f64 	%fd342, [%rd56+120];
	add.f64 	%fd586, %fd340, %fd342;
	add.s32 	%r162, %r162, 16;
	setp.ne.s32 	%p38, %r162, %r22;
	mov.u32 	%r164, %r22;
	@%p38 bra 	$L__BB0_42;
$L__BB0_43:
	setp.eq.s32 	%p39, %r20, 0;
	@%p39 bra 	$L__BB0_53;
	add.s32 	%r107, %r20, -1;
	setp.lt.u32 	%p40, %r107, 7;
	@%p40 bra 	$L__BB0_46;
	mul.wide.u32 	%rd57, %r164, 8;
	add.s64 	%rd58, %rd2, %rd57;
	ld.global.f64 	%fd344, [%rd58];
	add.f64 	%fd345, %fd585, %fd344;
	add.s64 	%rd59, %rd1, %rd57;
	ld.global.f64 	%fd346, [%rd59];
	add.f64 	%fd347, %fd586, %fd346;
	ld.global.f64 	%fd348, [%rd58+8];
	add.f64 	%fd349, %fd345, %fd348;
	ld.global.f64 	%fd350, [%rd59+8];
	add.f64 	%fd351, %fd347, %fd350;
	ld.global.f64 	%fd352, [%rd58+16];
	add.f64 	%fd353, %fd349, %fd352;
	ld.global.f64 	%fd354, [%rd59+16];
	add.f64 	%fd355, %fd351, %fd354;
	ld.global.f64 	%fd356, [%rd58+24];
	add.f64 	%fd357, %fd353, %fd356;
	ld.global.f64 	%fd358, [%rd59+24];
	add.f64 	%fd359, %fd355, %fd358;
	ld.global.f64 	%fd360, [%rd58+32];
	add.f64 	%fd361, %fd357, %fd360;
	ld.global.f64 	%fd362, [%rd59+32];
	add.f64 	%fd363, %fd359, %fd362;
	ld.global.f64 	%fd364, [%rd58+40];
	add.f64 	%fd365, %fd361, %fd364;
	ld.global.f64 	%fd366, [%rd59+40];
	add.f64 	%fd367, %fd363, %fd366;
	ld.global.f64 	%fd368, [%rd58+48];
	add.f64 	%fd369, %fd365, %fd368;
	ld.global.f64 	%fd370, [%rd59+48];
	add.f64 	%fd371, %fd367, %fd370;
	ld.global.f64 	%fd372, [%rd58+56];
	add.f64 	%fd585, %fd369, %fd372;
	ld.global.f64 	%fd373, [%rd59+56];
	add.f64 	%fd586, %fd371, %fd373;
	add.s32 	%r164, %r164, 8;
$L__BB0_46:
	setp.eq.s32 	%p41, %r21, 0;
	@%p41 bra 	$L__BB0_53;
	add.s32 	%r108, %r21, -1;
	setp.lt.u32 	%p42, %r108, 3;
	@%p42 bra 	$L__BB0_49;
	mul.wide.u32 	%rd60, %r164, 8;
	add.s64 	%rd61, %rd2, %rd60;
	ld.global.f64 	%fd375, [%rd61];
	add.f64 	%fd376, %fd585, %fd375;
	add.s64 	%rd62, %rd1, %rd60;
	ld.global.f64 	%fd377, [%rd62];
	add.f64 	%fd378, %fd586, %fd377;
	ld.global.f64 	%fd379, [%rd61+8];
	add.f64 	%fd380, %fd376, %fd379;
	ld.global.f64 	%fd381, [%rd62+8];
	add.f64 	%fd382, %fd378, %fd381;
	ld.global.f64 	%fd383, [%rd61+16];
	add.f64 	%fd384, %fd380, %fd383;
	ld.global.f64 	%fd385, [%rd62+16];
	add.f64 	%fd386, %fd382, %fd385;
	ld.global.f64 	%fd387, [%rd61+24];
	add.f64 	%fd585, %fd384, %fd387;
	ld.global.f64 	%fd388, [%rd62+24];
	add.f64 	%fd586, %fd386, %fd388;
	add.s32 	%r164, %r164, 4;
$L__BB0_49:
	setp.eq.s32 	%p43, %r23, 0;
	@%p43 bra 	$L__BB0_53;
	setp.eq.s32 	%p44, %r23, 1;
	mul.wide.u32 	%rd63, %r164, 8;
	add.s64 	%rd15, %rd2, %rd63;
	ld.global.f64 	%fd389, [%rd15];
	add.f64 	%fd585, %fd585, %fd389;
	add.s64 	%rd16, %rd1, %rd63;
	ld.global.f64 	%fd390, [%rd16];
	add.f64 	%fd586, %fd586, %fd390;
	@%p44 bra 	$L__BB0_53;
	setp.eq.s32 	%p45, %r23, 2;
	ld.global.f64 	%fd391, [%rd15+8];
	add.f64 	%fd585, %fd585, %fd391;
	ld.global.f64 	%fd392, [%rd16+8];
	add.f64 	%fd586, %fd586, %fd392;
	@%p45 bra 	$L__BB0_53;
	ld.global.f64 	%fd393, [%rd15+16];
	add.f64 	%fd585, %fd585, %fd393;
	ld.global.f64 	%fd394, [%rd16+16];
	add.f64 	%fd586, %fd586, %fd394;
$L__BB0_53:
	ld.param.u64 	%rd90, [_Z13simulation_cuidPdS_idiS_S_S_S_S_S_S_i_param_8];
	ld.param.u64 	%rd89, [_Z13simulation_cuidPdS_idiS_S_S_S_S_S_S_i_param_7];
	or.b32  	%r53, %r19, -2147483648;
	setp.lt.s32 	%p46, %r17, 0;
	setp.eq.s32 	%p47, %r18, 1062207488;
	div.rn.f64 	%fd395, %fd585, %fd1;
	cvta.to.global.u64 	%rd64, %rd89;
	mul.wide.u32 	%rd65, %r154, 8;
	add.s64 	%rd66, %rd64, %rd65;
	st.global.f64 	[%rd66], %fd395;
	div.rn.f64 	%fd56, %fd586, %fd1;
	cvta.to.global.u64 	%rd67, %rd90;
	add.s64 	%rd68, %rd67, %rd65;
	st.global.f64 	[%rd68], %fd56;
	ld.global.f64 	%fd57, [%rd66];
	{
	.reg .b32 %temp; 
	mov.b64 	{%temp, %r54}, %fd57;
	}
	abs.f64 	%fd58, %fd57;
	{ // callseq 4, 0
	.param .b64 param0;
	st.param.f64 	[param0], %fd58;
	.param .b64 retval0;
	call.uni (retval0), 
	__internal_accurate_pow, 
	(
	param0
	);
	ld.param.f64 	%fd396, [retval0];
	} // callseq 4
	setp.lt.s32 	%p49, %r54, 0;
	neg.f64 	%fd398, %fd396;
	selp.f64 	%fd399, %fd398, %fd396, %p47;
	selp.f64 	%fd400, %fd399, %fd396, %p49;
	setp.eq.f64 	%p50, %fd57, 0d0000000000000000;
	selp.b32 	%r109, %r54, 0, %p47;
	or.b32  	%r110, %r109, 2146435072;
	selp.b32 	%r111, %r110, %r109, %p46;
	mov.b32 	%r112, 0;
	mov.b64 	%fd401, {%r112, %r111};
	selp.f64 	%fd587, %fd401, %fd400, %p50;
	add.f64 	%fd402, %fd57, 0d4000000000000000;
	{
	.reg .b32 %temp; 
	mov.b64 	{%temp, %r113}, %fd402;
	}
	and.b32  	%r114, %r113, 2146435072;
	setp.ne.s32 	%p51, %r114, 2146435072;
	@%p51 bra 	$L__BB0_58;
	setp.num.f64 	%p52, %fd57, %fd57;
	@%p52 bra 	$L__BB0_56;
	mov.f64 	%fd403, 0d4000000000000000;
	add.rn.f64 	%fd587, %fd57, %fd403;
	bra.uni 	$L__BB0_58;
$L__BB0_56:
	setp.neu.f64 	%p53, %fd58, 0d7FF0000000000000;
	@%p53 bra 	$L__BB0_58;
	selp.b32 	%r115, %r53, %r19, %p1;
	selp.b32 	%r116, %r115, %r19, %p49;
	mov.b32 	%r117, 0;
	mov.b64 	%fd587, {%r117, %r116};
$L__BB0_58:
	setp.eq.f64 	%p58, %fd57, 0d3FF0000000000000;
	selp.f64 	%fd63, 0d3FF0000000000000, %fd587, %p58;
	{
	.reg .b32 %temp; 
	mov.b64 	{%temp, %r55}, %fd56;
	}
	abs.f64 	%fd64, %fd56;
	{ // callseq 5, 0
	.param .b64 param0;
	st.param.f64 	[param0], %fd64;
	.param .b64 retval0;
	call.uni (retval0), 
	__internal_accurate_pow, 
	(
	param0
	);
	ld.param.f64 	%fd404, [retval0];
	} // callseq 5
	setp.lt.s32 	%p59, %r55, 0;
	neg.f64 	%fd406, %fd404;
	selp.f64 	%fd407, %fd406, %fd404, %p47;
	selp.f64 	%fd408, %fd407, %fd404, %p59;
	setp.eq.f64 	%p60, %fd56, 0d0000000000000000;
	selp.b32 	%r118, %r55, 0, %p47;
	or.b32  	%r119, %r118, 2146435072;
	selp.b32 	%r120, %r119, %r118, %p46;
	mov.b32 	%r121, 0;
	mov.b64 	%fd409, {%r121, %r120};
	selp.f64 	%fd588, %fd409, %fd408, %p60;
	add.f64 	%fd410, %fd56, 0d4000000000000000;
	{
	.reg .b32 %temp; 
	mov.b64 	{%temp, %r122}, %fd410;
	}
	and.b32  	%r123, %r122, 2146435072;
	setp.ne.s32 	%p61, %r123, 2146435072;
	@%p61 bra 	$L__BB0_63;
	setp.num.f64 	%p62, %fd56, %fd56;
	@%p62 bra 	$L__BB0_61;
	mov.f64 	%fd411, 0d4000000000000000;
	add.rn.f64 	%fd588, %fd56, %fd411;
	bra.uni 	$L__BB0_63;
$L__BB0_61:
	setp.neu.f64 	%p63, %fd64, 0d7FF0000000000000;
	@%p63 bra 	$L__BB0_63;
	selp.b32 	%r124, %r53, %r19, %p1;
	selp.b32 	%r125, %r124, %r19, %p59;
	mov.b32 	%r126, 0;
	mov.b64 	%fd588, {%r126, %r125};
$L__BB0_63:
	setp.eq.f64 	%p65, %fd56, 0d3FF0000000000000;
	selp.f64 	%fd412, 0d3FF0000000000000, %fd588, %p65;
	add.f64 	%fd413, %fd63, %fd412;
	sqrt.rn.f64 	%fd69, %fd413;
	setp.leu.f64 	%p66, %fd64, %fd58;
	setp.gt.f64 	%p67, %fd64, %fd58;
	selp.f64 	%fd70, %fd64, %fd58, %p67;
	selp.f64 	%fd414, %fd58, %fd64, %p67;
	div.rn.f64 	%fd415, %fd414, %fd70;
	mul.f64 	%fd416, %fd415, %fd415;
	fma.rn.f64 	%fd417, %fd416, 0dBEF53E1D2A25FF7E, 0d3F2D3B63DBB65B49;
	fma.rn.f64 	%fd418, %fd417, %fd416, 0dBF5312788DDE082E;
	fma.rn.f64 	%fd419, %fd418, %fd416, 0d3F6F9690C8249315;
	fma.rn.f64 	%fd420, %fd419, %fd416, 0dBF82CF5AABC7CF0D;
	fma.rn.f64 	%fd421, %fd420, %fd416, 0d3F9162B0B2A3BFDE;
	fma.rn.f64 	%fd422, %fd421, %fd416, 0dBF9A7256FEB6FC6B;
	fma.rn.f64 	%fd423, %fd422, %fd416, 0d3FA171560CE4A489;
	fma.rn.f64 	%fd424, %fd423, %fd416, 0dBFA4F44D841450E4;
	fma.rn.f64 	%fd425, %fd424, %fd416, 0d3FA7EE3D3F36BB95;
	fma.rn.f64 	%fd426, %fd425, %fd416, 0dBFAAD32AE04A9FD1;
	fma.rn.f64 	%fd427, %fd426, %fd416, 0d3FAE17813D66954F;
	fma.rn.f64 	%fd428, %fd427, %fd416, 0dBFB11089CA9A5BCD;
	fma.rn.f64 	%fd429, %fd428, %fd416, 0d3FB3B12B2DB51738;
	fma.rn.f64 	%fd430, %fd429, %fd416, 0dBFB745D022F8DC5C;
	fma.rn.f64 	%fd431, %fd430, %fd416, 0d3FBC71C709DFE927;
	fma.rn.f64 	%fd432, %fd431, %fd416, 0dBFC2492491FA1744;
	fma.rn.f64 	%fd433, %fd432, %fd416, 0d3FC99999999840D2;
	fma.rn.f64 	%fd434, %fd433, %fd416, 0dBFD555555555544C;
	mul.f64 	%fd435, %fd416, %fd434;
	fma.rn.f64 	%fd71, %fd435, %fd415, %fd415;
	@%p66 bra 	$L__BB0_65;
	setp.lt.s32 	%p69, %r54, 0;
	neg.f64 	%fd438, %fd71;
	selp.f64 	%fd439, %fd71, %fd438, %p69;
	add.f64 	%fd589, %fd439, 0d3FF921FB54442D18;
	bra.uni 	$L__BB0_66;
$L__BB0_65:
	mov.f64 	%fd436, 0d400921FB54442D18;
	sub.f64 	%fd437, %fd436, %fd71;
	selp.f64 	%fd589, %fd437, %fd71, %p49;
$L__BB0_66:
	setp.lt.s32 	%p70, %r54, 0;
	setp.ne.s32 	%p71, %r73, 0;
	add.rn.f64 	%fd440, %fd58, %fd64;
	setp.eq.f64 	%p72, %fd70, 0d0000000000000000;
	selp.f64 	%fd441, 0d400921FB54442D18, 0d0000000000000000, %p70;
	setp.eq.f64 	%p73, %fd58, %fd64;
	selp.f64 	%fd442, 0d4002D97C7F3321D2, 0d3FE921FB54442D18, %p70;
	selp.f64 	%fd443, %fd442, %fd589, %p73;
	selp.f64 	%fd444, %fd441, %fd443, %p72;
	setp.nan.f64 	%p74, %fd440, %fd440;
	copysign.f64 	%fd445, %fd56, %fd444;
	selp.f64 	%fd75, %fd440, %fd445, %p74;
	@%p71 bra 	$L__BB0_72;
	setp.lt.s32 	%p79, %r71, 1;
	@%p79 bra 	$L__BB0_91;
	setp.eq.s32 	%p80, %r71, 1;
	mul.f64 	%fd76, %fd109, %fd69;
	mov.b64 	%rd94, 0;
	@%p80 bra 	$L__BB0_85;
	mov.b32 	%r167, 0;
$L__BB0_70:
	mul.wide.u32 	%rd74, %r167, 8;
	add.s64 	%rd17, %rd4, %rd74;
	ld.global.f64 	%fd85, [%rd17];
	add.s64 	%rd18, %rd3, %rd74;
	ld.global.f64 	%fd86, [%rd18];
	sub.f64 	%fd87, %fd75, %fd86;
	abs.f64 	%fd88, %fd87;
	setp.neu.f64 	%p81, %fd88, 0d7FF0000000000000;
	@%p81 bra 	$L__BB0_77;
	mov.f64 	%fd481, 0d0000000000000000;
	mul.rn.f64 	%fd591, %fd87, %fd481;
	mov.b32 	%r168, 0;
	bra.uni 	$L__BB0_79;
$L__BB0_72:
	ld.global.f64 	%fd77, [%rd5];
	ld.global.f64 	%fd78, [%rd6];
	sub.f64 	%fd79, %fd75, %fd78;
	abs.f64 	%fd80, %fd79;
	setp.neu.f64 	%p75, %fd80, 0d7FF0000000000000;
	@%p75 bra 	$L__BB0_74;
	mov.f64 	%fd451, 0d0000000000000000;
	mul.rn.f64 	%fd590, %fd79, %fd451;
	mov.b32 	%r166, 0;
	bra.uni 	$L__BB0_76;
$L__BB0_74:
	mul.f64 	%fd446, %fd79, 0d3FE45F306DC9C883;
	cvt.rni.s32.f64 	%r166, %fd446;
	cvt.rn.f64.s32 	%fd447, %r166;
	fma.rn.f64 	%fd448, %fd447, 0dBFF921FB54442D18, %fd79;
	fma.rn.f64 	%fd449, %fd447, 0dBC91A62633145C00, %fd448;
	fma.rn.f64 	%fd590, %fd447, 0dB97B839A252049C0, %fd449;
	setp.ltu.f64 	%p76, %fd80, 0d41E0000000000000;
	@%p76 bra 	$L__BB0_76;
	{ // callseq 6, 0
	.param .b64 param0;
	st.param.f64 	[param0], %fd79;
	.param .align 16 .b8 retval0[16];
	call.uni (retval0), 
	__internal_trig_reduction_slowpathd, 
	(
	param0
	);
	ld.param.f64 	%fd590, [retval0];
	ld.param.b32 	%r166, [retval0+8];
	} // callseq 6
$L__BB0_76:
	shl.b32 	%r129, %r166, 6;
	cvt.u64.u32 	%rd69, %r129;
	and.b64  	%rd70, %rd69, 64;
	mov.u64 	%rd71, __cudart_sin_cos_coeffs;
	add.s64 	%rd72, %rd71, %rd70;
	mul.rn.f64 	%fd452, %fd590, %fd590;
	and.b32  	%r130, %r166, 1;
	setp.eq.b32 	%p77, %r130, 1;
	selp.f64 	%fd453, 0dBDA8FF8320FD8164, 0d3DE5DB65F9785EBA, %p77;
	ld.global.nc.v2.f64 	{%fd454, %fd455}, [%rd72];
	fma.rn.f64 	%fd456, %fd453, %fd452, %fd454;
	fma.rn.f64 	%fd457, %fd456, %fd452, %fd455;
	ld.global.nc.v2.f64 	{%fd458, %fd459}, [%rd72+16];
	fma.rn.f64 	%fd460, %fd457, %fd452, %fd458;
	fma.rn.f64 	%fd461, %fd460, %fd452, %fd459;
	ld.global.nc.v2.f64 	{%fd462, %fd463}, [%rd72+32];
	fma.rn.f64 	%fd464, %fd461, %fd452, %fd462;
	fma.rn.f64 	%fd465, %fd464, %fd452, %fd463;
	fma.rn.f64 	%fd466, %fd465, %fd590, %fd590;
	fma.rn.f64 	%fd467, %fd465, %fd452, 0d3FF0000000000000;
	selp.f64 	%fd468, %fd467, %fd466, %p77;
	and.b32  	%r131, %r166, 2;
	setp.eq.s32 	%p78, %r131, 0;
	mov.f64 	%fd469, 0d0000000000000000;
	sub.f64 	%fd470, %fd469, %fd468;
	selp.f64 	%fd471, %fd468, %fd470, %p78;
	mul.f64 	%fd472, %fd109, %fd69;
	mul.f64 	%fd473, %fd472, %fd471;
	fma.rn.f64 	%fd474, %fd110, %fd473, %fd77;
	add.f64 	%fd475, %fd78, %fd474;
	st.global.f64 	[%rd6], %fd475;
	bra.uni 	$L__BB0_91;
$L__BB0_77:
	mul.f64 	%fd476, %fd87, 0d3FE45F306DC9C883;
	cvt.rni.s32.f64 	%r168, %fd476;
	cvt.rn.f64.s32 	%fd477, %r168;
	fma.rn.f64 	%fd478, %fd477, 0dBFF921FB54442D18, %fd87;
	fma.rn.f64 	%fd479, %fd477, 0dBC91A62633145C00, %fd478;
	fma.rn.f64 	%fd591, %fd477, 0dB97B839A252049C0, %fd479;
	setp.ltu.f64 	%p82, %fd88, 0d41E0000000000000;
	@%p82 bra 	$L__BB0_79;
	{ // callseq 7, 0
	.param .b64 param0;
	st.param.f64 	[param0], %fd87;
	.param .align 16 .b8 retval0[16];
	call.uni (retval0), 
	__internal_trig_reduction_slowpathd, 
	(
	param0
	);
	ld.param.f64 	%fd591, [retval0];
	ld.param.b32 	%r168, [retval0+8];
	} // callseq 7
$L__BB0_79:
	shl.b32 	%r135, %r168, 6;
	cvt.u64.u32 	%rd75, %r135;
	and.b64  	%rd76, %rd75, 64;
	mov.u64 	%rd77, __cudart_sin_cos_coeffs;
	add.s64 	%rd78, %rd77, %rd76;
	mul.rn.f64 	%fd482, %fd591, %fd591;
	and.b32  	%r136, %r168, 1;
	setp.eq.b32 	%p83, %r136, 1;
	selp.f64 	%fd483, 0dBDA8FF8320FD8164, 0d3DE5DB65F9785EBA, %p83;
	ld.global.nc.v2.f64 	{%fd484, %fd485}, [%rd78];
	fma.rn.f64 	%fd486, %fd483, %fd482, %fd484;
	fma.rn.f64 	%fd487, %fd486, %fd482, %fd485;
	ld.global.nc.v2.f64 	{%fd488, %fd489}, [%rd78+16];
	fma.rn.f64 	%fd490, %fd487, %fd482, %fd488;
	fma.rn.f64 	%fd491, %fd490, %fd482, %fd489;
	ld.global.nc.v2.f64 	{%fd492, %fd493}, [%rd78+32];
	fma.rn.f64 	%fd494, %fd491, %fd482, %fd492;
	fma.rn.f64 	%fd495, %fd494, %fd482, %fd493;
	fma.rn.f64 	%fd496, %fd495, %fd591, %fd591;
	fma.rn.f64 	%fd497, %fd495, %fd482, 0d3FF0000000000000;
	selp.f64 	%fd498, %fd497, %fd496, %p83;
	and.b32  	%r137, %r168, 2;
	setp.eq.s32 	%p84, %r137, 0;
	mov.f64 	%fd499, 0d0000000000000000;
	sub.f64 	%fd500, %fd499, %fd498;
	selp.f64 	%fd501, %fd498, %fd500, %p84;
	mul.f64 	%fd502, %fd76, %fd501;
	fma.rn.f64 	%fd503, %fd110, %fd502, %fd85;
	add.f64 	%fd504, %fd86, %fd503;
	st.global.f64 	[%rd18], %fd504;
	ld.global.f64 	%fd93, [%rd17+8];
	ld.global.f64 	%fd94, [%rd18+8];
	sub.f64 	%fd95, %fd75, %fd94;
	abs.f64 	%fd96, %fd95;
	setp.eq.f64 	%p85, %fd96, 0d7FF0000000000000;
	@%p85 bra 	$L__BB0_82;
	mul.f64 	%fd505, %fd95, 0d3FE45F306DC9C883;
	cvt.rni.s32.f64 	%r169, %fd505;
	cvt.rn.f64.s32 	%fd506, %r169;
	fma.rn.f64 	%fd507, %fd506, 0dBFF921FB54442D18, %fd95;
	fma.rn.f64 	%fd508, %fd506, 0dBC91A62633145C00, %fd507;
	fma.rn.f64 	%fd592, %fd506, 0dB97B839A252049C0, %fd508;
	setp.ltu.f64 	%p86, %fd96, 0d41E0000000000000;
	@%p86 bra 	$L__BB0_83;
	{ // callseq 8, 0
	.param .b64 param0;
	st.param.f64 	[param0], %fd95;
	.param .align 16 .b8 retval0[16];
	call.uni (retval0), 
	__internal_trig_reduction_slowpathd, 
	(
	param0
	);
	ld.param.f64 	%fd592, [retval0];
	ld.param.b32 	%r169, [retval0+8];
	} // callseq 8
	bra.uni 	$L__BB0_83;
$L__BB0_82:
	mov.f64 	%fd510, 0d0000000000000000;
	mul.rn.f64 	%fd592, %fd95, %fd510;
	mov.b32 	%r169, 0;
$L__BB0_83:
	shl.b32 	%r140, %r169, 6;
	cvt.u64.u32 	%rd79, %r140;
	and.b64  	%rd80, %rd79, 64;
	mov.u64 	%rd81, __cudart_sin_cos_coeffs;
	add.s64 	%rd82, %rd81, %rd80;
	mul.rn.f64 	%fd511, %fd592, %fd592;
	and.b32  	%r141, %r169, 1;
	setp.eq.b32 	%p87, %r141, 1;
	selp.f64 	%fd512, 0dBDA8FF8320FD8164, 0d3DE5DB65F9785EBA, %p87;
	ld.global.nc.v2.f64 	{%fd513, %fd514}, [%rd82];
	fma.rn.f64 	%fd515, %fd512, %fd511, %fd513;
	fma.rn.f64 	%fd516, %fd515, %fd511, %fd514;
	ld.global.nc.v2.f64 	{%fd517, %fd518}, [%rd82+16];
	fma.rn.f64 	%fd519, %fd516, %fd511, %fd517;
	fma.rn.f64 	%fd520, %fd519, %fd511, %fd518;
	ld.global.nc.v2.f64 	{%fd521, %fd522}, [%rd82+32];
	fma.rn.f64 	%fd523, %fd520, %fd511, %fd521;
	fma.rn.f64 	%fd524, %fd523, %fd511, %fd522;
	fma.rn.f64 	%fd525, %fd524, %fd592, %fd592;
	fma.rn.f64 	%fd526, %fd524, %fd511, 0d3FF0000000000000;
	selp.f64 	%fd527, %fd526, %fd525, %p87;
	and.b32  	%r142, %r169, 2;
	setp.eq.s32 	%p88, %r142, 0;
	mov.f64 	%fd528, 0d0000000000000000;
	sub.f64 	%fd529, %fd528, %fd527;
	selp.f64 	%fd530, %fd527, %fd529, %p88;
	mul.f64 	%fd531, %fd76, %fd530;
	fma.rn.f64 	%fd532, %fd110, %fd531, %fd93;
	add.f64 	%fd533, %fd94, %fd532;
	st.global.f64 	[%rd18+8], %fd533;
	add.s32 	%r167, %r167, 2;
	setp.ne.s32 	%p89, %r167, %r25;
	@%p89 bra 	$L__BB0_70;
	cvt.u64.u32 	%rd94, %r25;
$L__BB0_85:
	setp.eq.s32 	%p90, %r24, 0;
	@%p90 bra 	$L__BB0_91;
	shl.b64 	%rd83, %rd94, 3;
	add.s64 	%rd84, %rd4, %rd83;
	ld.global.f64 	%fd101, [%rd84];
	add.s64 	%rd21, %rd3, %rd83;
	ld.global.f64 	%fd102, [%rd21];
	sub.f64 	%fd103, %fd75, %fd102;
	abs.f64 	%fd104, %fd103;
	setp.eq.f64 	%p91, %fd104, 0d7FF0000000000000;
	@%p91 bra 	$L__BB0_89;
	mul.f64 	%fd534, %fd103, 0d3FE45F306DC9C883;
	cvt.rni.s32.f64 	%r170, %fd534;
	cvt.rn.f64.s32 	%fd535, %r170;
	fma.rn.f64 	%fd536, %fd535, 0dBFF921FB54442D18, %fd103;
	fma.rn.f64 	%fd537, %fd535, 0dBC91A62633145C00, %fd536;
	fma.rn.f64 	%fd593, %fd535, 0dB97B839A252049C0, %fd537;
	setp.ltu.f64 	%p92, %fd104, 0d41E0000000000000;
	@%p92 bra 	$L__BB0_90;
	{ // callseq 9, 0
	.param .b64 param0;
	st.param.f64 	[param0], %fd103;
	.param .align 16 .b8 retval0[16];
	call.uni (retval0), 
	__internal_trig_reduction_slowpathd, 
	(
	param0
	);
	ld.param.f64 	%fd593, [retval0];
	ld.param.b32 	%r170, [retval0+8];
	} // callseq 9
	bra.uni 	$L__BB0_90;
$L__BB0_89:
	mov.f64 	%fd539, 0d0000000000000000;
	mul.rn.f64 	%fd593, %fd103, %fd539;
	mov.b32 	%r170, 0;
$L__BB0_90:
	shl.b32 	%r145, %r170, 6;
	cvt.u64.u32 	%rd85, %r145;
	and.b64  	%rd86, %rd85, 64;
	mov.u64 	%rd87, __cudart_sin_cos_coeffs;
	add.s64 	%rd88, %rd87, %rd86;
	mul.rn.f64 	%fd540, %fd593, %fd593;
	and.b32  	%r146, %r170, 1;
	setp.eq.b32 	%p93, %r146, 1;
	selp.f64 	%fd541, 0dBDA8FF8320FD8164, 0d3DE5DB65F9785EBA, %p93;
	ld.global.nc.v2.f64 	{%fd542, %fd543}, [%rd88];
	fma.rn.f64 	%fd544, %fd541, %fd540, %fd542;
	fma.rn.f64 	%fd545, %fd544, %fd540, %fd543;
	ld.global.nc.v2.f64 	{%fd546, %fd547}, [%rd88+16];
	fma.rn.f64 	%fd548, %fd545, %fd540, %fd546;
	fma.rn.f64 	%fd549, %fd548, %fd540, %fd547;
	ld.global.nc.v2.f64 	{%fd550, %fd551}, [%rd88+32];
	fma.rn.f64 	%fd552, %fd549, %fd540, %fd550;
	fma.rn.f64 	%fd553, %fd552, %fd540, %fd551;
	fma.rn.f64 	%fd554, %fd553, %fd593, %fd593;
	fma.rn.f64 	%fd555, %fd553, %fd540, 0d3FF0000000000000;
	selp.f64 	%fd556, %fd555, %fd554, %p93;
	and.b32  	%r147, %r170, 2;
	setp.eq.s32 	%p94, %r147, 0;
	mov.f64 	%fd557, 0d0000000000000000;
	sub.f64 	%fd558, %fd557, %fd556;
	selp.f64 	%fd559, %fd556, %fd558, %p94;
	mul.f64 	%fd560, %fd76, %fd559;
	fma.rn.f64 	%fd561, %fd110, %fd560, %fd101;
	add.f64 	%fd562, %fd102, %fd561;
	st.global.f64 	[%rd21], %fd562;
$L__BB0_91:
	add.s32 	%r154, %r154, 1;
	setp.ne.s32 	%p95, %r154, %r72;
	@%p95 bra 	$L__BB0_17;
$L__BB0_92:
	ret;
$L__BB0_93:
	ld.global.f64 	%fd111, [%rd5];
	mul.f64 	%fd112, %fd110, %fd111;
	st.global.f64 	[%rd5], %fd112;
	bra.uni 	$L__BB0_15;

}
.func  (.param .align 16 .b8 func_retval0[16]) __internal_trig_reduction_slowpathd(
	.param .b64 __internal_trig_reduction_slowpathd_param_0
)
{
	.local .align 8 .b8 	__local_depot1[40];
	.reg .b64 	%SP;
	.reg .b64 	%SPL;
	.reg .pred 	%p<10>;
	.reg .b32 	%r<47>;
	.reg .b64 	%rd<74>;
	.reg .b64 	%fd<5>;

	mov.u64 	%SPL, __local_depot1;
	ld.param.f64 	%fd4, [__internal_trig_reduction_slowpathd_param_0];
	add.u64 	%rd1, %SPL, 0;
	{
	.reg .b32 %temp; 
	mov.b64 	{%temp, %r1}, %fd4;
	}
	shr.u32 	%r2, %r1, 20;
	and.b32  	%r3, %r2, 2047;
	setp.eq.s32 	%p1, %r3, 2047;
	mov.b32 	%r46, 0;
	@%p1 bra 	$L__BB1_9;
	add.s32 	%r20, %r3, -1024;
	mov.b64 	%rd20, %fd4;
	shl.b64 	%rd2, %rd20, 11;
	shr.u32 	%r4, %r20, 6;
	sub.s32 	%r45, 15, %r4;
	sub.s32 	%r21, 19, %r4;
	setp.lt.u32 	%p2, %r20, 128;
	selp.b32 	%r6, 18, %r21, %p2;
	setp.ge.s32 	%p3, %r45, %r6;
	mov.b64 	%rd70, 0;
	@%p3 bra 	$L__BB1_4;
	add.s32 	%r23, %r6, %r4;
	neg.s32 	%r43, %r23;
	or.b64  	%rd3, %rd2, -9223372036854775808;
	mov.b64 	%rd70, 0;
	mov.b32 	%r42, 0;
	mov.u64 	%rd25, __cudart_i2opi_d;
	mov.u32 	%r44, %r45;
$L__BB1_3:
	.pragma "nounroll";
	mul.wide.s32 	%rd22, %r42, 8;
	add.s64 	%rd23, %rd1, %rd22;
	mul.wide.s32 	%rd24, %r44, 8;
	add.s64 	%rd26, %rd25, %rd24;
	ld.global.nc.u64 	%rd27, [%rd26];
	{
	.reg .u32 %r0, %r1, %r2, %r3, %alo, %ahi, %blo, %bhi, %clo, %chi;
	mov.b64 	{%alo,%ahi}, %rd27;
	mov.b64 	{%blo,%bhi}, %rd3;
	mov.b64 	{%clo,%chi}, %rd70;
	mad.lo.cc.u32 	%r0, %alo, %blo, %clo;
	madc.hi.cc.u32 	%r1, %alo, %blo, %chi;
	madc.hi.u32 	%r2, %alo, %bhi, 0;
	mad.lo.cc.u32 	%r1, %alo, %bhi, %r1;
	madc.hi.cc.u32 	%r2, %ahi, %blo, %r2;
	madc.hi.u32 	%r3, %ahi, %bhi, 0;
	mad.lo.cc.u32 	%r1, %ahi, %blo, %r1;
	madc.lo.cc.u32 	%r2, %ahi, %bhi, %r2;
	addc.u32 	%r3, %r3, 0;
	mov.b64 	%rd28, {%r0,%r1};
	mov.b64 	%rd70, {%r2,%r3};
	}
	st.local.u64 	[%rd23], %rd28;
	add.s32 	%r44, %r44, 1;
	add.s32 	%r43, %r43, 1;
	add.s32 	%r42, %r42, 1;
	setp.ne.s32 	%p4, %r43, -15;
	mov.u32 	%r45, %r6;
	@%p4 bra 	$L__BB1_3;
$L__BB1_4:
	cvt.s64.s32 	%rd29, %r45;
	cvt.u64.u32 	%rd30, %r4;
	add.s64 	%rd31, %rd30, %rd29;
	shl.b64 	%rd32, %rd31, 3;
	add.s64 	%rd33, %rd1, %rd32;
	st.local.u64 	[%rd33+-120], %rd70;
	and.b32  	%r15, %r2, 63;
	ld.local.u64 	%rd72, [%rd1+16];
	ld.local.u64 	%rd71, [%rd1+24];
	setp.eq.s32 	%p5, %r15, 0;
	@%p5 bra 	$L__BB1_6;
	shl.b64 	%rd34, %rd71, %r15;
	shr.u64 	%rd35, %rd72, 1;
	xor.b32  	%r24, %r15, 63;
	shr.u64 	%rd36, %rd35, %r24;
	or.b64  	%rd71, %rd34, %rd36;
	ld.local.u64 	%rd37, [%rd1+8];
	shl.b64 	%rd38, %rd72, %r15;
	shr.u64 	%rd39, %rd37, 1;
	shr.u64 	%rd40, %rd39, %r24;
	or.b64  	%rd72, %rd38, %rd40;
$L__BB1_6:
	and.b32  	%r25, %r1, -2147483648;
	shr.u64 	%rd41, %rd71, 62;
	cvt.u32.u64 	%r26, %rd41;
	mov.b64 	{%r27, %r28}, %rd71;
	mov.b64 	{%r29, %r30}, %rd72;
	shf.l.wrap.b32 	%r31, %r30, %r27, 2;
	shf.l.wrap.b32 	%r32, %r27, %r28, 2;
	mov.b64 	%rd42, {%r31, %r32};
	shl.b64 	%rd43, %rd72, 2;
	shr.u64 	%rd44, %rd42, 63;
	cvt.u32.u64 	%r33, %rd44;
	add.s32 	%r34, %r33, %r26;
	setp.eq.s32 	%p6, %r25, 0;
	neg.s32 	%r35, %r34;
	selp.b32 	%r46, %r34, %r35, %p6;
	setp.gt.s64 	%p7, %rd42, -1;
	mov.b64 	%rd45, 0;
	{
	.reg .u32 %r0, %r1, %r2, %r3, %a0, %a1, %a2, %a3, %b0, %b1, %b2, %b3;
	mov.b64 	{%a0,%a1}, %rd45;
	mov.b64 	{%a2,%a3}, %rd45;
	mov.b64 	{%b0,%b1}, %rd43;
	mov.b64 	{%b2,%b3}, %rd42;
	sub.cc.u32 	%r0, %a0, %b0;
	subc.cc.u32 	%r1, %a1, %b1;
	subc.cc.u32 	%r2, %a2, %b2;
	subc.u32 	%r3, %a3, %b3;
	mov.b64 	%rd46, {%r0,%r1};
	mov.b64 	%rd47, {%r2,%r3};
	}
	xor.b32  	%r36, %r25, -2147483648;
	selp.b64 	%rd73, %rd42, %rd47, %p7;
	selp.b64 	%rd14, %rd43, %rd46, %p7;
	selp.b32 	%r17, %r25, %r36, %p7;
	clz.b64 	%r37, %rd73;
	cvt.u64.u32 	%rd15, %r37;
	setp.eq.s32 	%p8, %r37, 0;
	@%p8 bra 	$L__BB1_8;
	cvt.u32.u64 	%r38, %rd15;
	and.b32  	%r39, %r38, 63;
	shl.b64 	%rd48, %rd73, %r39;
	shr.u64 	%rd49, %rd14, 1;
	not.b32 	%r40, %r38;
	and.b32  	%r41, %r40, 63;
	shr.u64 	%rd50, %rd49, %r41;
	or.b64  	%rd73, %rd48, %rd50;
$L__BB1_8:
	mov.b64 	%rd51, -3958705157555305931;
	{
	.reg .u32 %r0, %r1, %r2, %r3, %alo, %ahi, %blo, %bhi;
	mov.b64 	{%alo,%ahi}, %rd73;
	mov.b64 	{%blo,%bhi}, %rd51;
	mul.lo.u32 	%r0, %alo, %blo;
	mul.hi.u32 	%r1, %alo, %blo;
	mad.lo.cc.u32 	%r1, %alo, %bhi, %r1;
	madc.hi.u32 	%r2, %alo, %bhi, 0;
	mad.lo.cc.u32 	%r1, %ahi, %blo, %r1;
	madc.hi.cc.u32 	%r2, %ahi, %blo, %r2;
	madc.hi.u32 	%r3, %ahi, %bhi, 0;
	mad.lo.cc.u32 	%r2, %ahi, %bhi, %r2;
	addc.u32 	%r3, %r3, 0;
	mov.b64 	%rd52, {%r0,%r1};
	mov.b64 	%rd53, {%r2,%r3};
	}
	setp.gt.s64 	%p9, %rd53, 0;
	{
	.reg .u32 %r0, %r1, %r2, %r3, %a0, %a1, %a2, %a3, %b0, %b1, %b2, %b3;
	mov.b64 	{%a0,%a1}, %rd52;
	mov.b64 	{%a2,%a3}, %rd53;
	mov.b64 	{%b0,%b1}, %rd52;
	mov.b64 	{%b2,%b3}, %rd53;
	add.cc.u32 	%r0, %a0, %b0;
	addc.cc.u32 	%r1, %a1, %b1;
	addc.cc.u32 	%r2, %a2, %b2;
	addc.u32 	%r3, %a3, %b3;
	mov.b64 	%rd54, {%r0,%r1};
	mov.b64 	%rd55, {%r2,%r3};
	}
	selp.b64 	%rd56, %rd55, %rd53, %p9;
	selp.s64 	%rd57, -1, 0, %p9;
	sub.s64 	%rd58, %rd57, %rd15;
	cvt.u64.u32 	%rd59, %r17;
	shl.b64 	%rd60, %rd59, 32;
	add.s64 	%rd61, %rd56, 1;
	shr.u64 	%rd62, %rd61, 10;
	add.s64 	%rd63, %rd62, 1;
	shr.u64 	%rd64, %rd63, 1;
	shl.b64 	%rd65, %rd58, 52;
	add.s64 	%rd66, %rd65, %rd64;
	add.s64 	%rd67, %rd66, 4602678819172646912;
	or.b64  	%rd68, %rd67, %rd60;
	mov.b64 	%fd4, %rd68;
$L__BB1_9:
	st.param.f64 	[func_retval0], %fd4;
	st.param.b32 	[func_retval0+8], %r46;
	ret;

}
.func  (.param .b64 func_retval0) __internal_accurate_pow(
	.param .b64 __internal_accurate_pow_param_0
)
{
	.reg .pred 	%p<8>;
	.reg .b32 	%r<49>;
	.reg .b32 	%f<3>;
	.reg .b64 	%fd<109>;

	ld.param.f64 	%fd10, [__internal_accurate_pow_param_0];
	{
	.reg .b32 %temp; 
	mov.b64 	{%temp, %r46}, %fd10;
	}
	{
	.reg .b32 %temp; 
	mov.b64 	{%r45, %temp}, %fd10;
	}
	shr.u32 	%r47, %r46, 20;
	setp.gt.u32 	%p1, %r46, 1048575;
	@%p1 bra 	$L__BB2_2;
	mul.f64 	%fd11, %fd10, 0d4350000000000000;
	{
	.reg .b32 %temp; 
	mov.b64 	{%temp, %r46}, %fd11;
	}
	{
	.reg .b32 %temp; 
	mov.b64 	{%r45, %temp}, %fd11;
	}
	shr.u32 	%r16, %r46, 20;
	add.s32 	%r47, %r16, -54;
$L__BB2_2:
	add.s32 	%r48, %r47, -1023;
	and.b32  	%r17, %r46, -2146435073;
	or.b32  	%r18, %r17, 1072693248;
	mov.b64 	%fd107, {%r45, %r18};
	setp.lt.u32 	%p2, %r18, 1073127583;
	@%p2 bra 	$L__BB2_4;
	{
	.reg .b32 %temp; 
	mov.b64 	{%r19, %temp}, %fd107;
	}
	{
	.reg .b32 %temp; 
	mov.b64 	{%temp, %r20}, %fd107;
	}
	add.s32 	%r21, %r20, -1048576;
	mov.b64 	%fd107, {%r19, %r21};
	add.s32 	%r48, %r47, -1022;
$L__BB2_4:
	add.f64 	%fd12, %fd107, 0dBFF0000000000000;
	add.f64 	%fd13, %fd107, 0d3FF0000000000000;
	rcp.approx.ftz.f64 	%fd14, %fd13;
	neg.f64 	%fd15, %fd13;
	fma.rn.f64 	%fd16, %fd15, %fd14, 0d3FF0000000000000;
	fma.rn.f64 	%fd17, %fd16, %fd16, %fd16;
	fma.rn.f64 	%fd18, %fd17, %fd14, %fd14;
	mul.f64 	%fd19, %fd12, %fd18;
	fma.rn.f64 	%fd20, %fd12, %fd18, %fd19;
	mul.f64 	%fd21, %fd20, %fd20;
	fma.rn.f64 	%fd22, %fd21, 0d3EB0F5FF7D2CAFE2, 0d3ED0F5D241AD3B5A;
	fma.rn.f64 	%fd23, %fd22, %fd21, 0d3EF3B20A75488A3F;
	fma.rn.f64 	%fd24, %fd23, %fd21, 0d3F1745CDE4FAECD5;
	fma.rn.f64 	%fd25, %fd24, %fd21, 0d3F3C71C7258A578B;
	fma.rn.f64 	%fd26, %fd25, %fd21, 0d3F6249249242B910;
	fma.rn.f64 	%fd27, %fd26, %fd21, 0d3F89999999999DFB;
	sub.f64 	%fd28, %fd12, %fd20;
	add.f64 	%fd29, %fd28, %fd28;
	neg.f64 	%fd30, %fd20;
	fma.rn.f64 	%fd31, %fd30, %fd12, %fd29;
	mul.f64 	%fd32, %fd18, %fd31;
	fma.rn.f64 	%fd33, %fd21, %fd27, 0d3FB5555555555555;
	mov.f64 	%fd34, 0d3FB5555555555555;
	sub.f64 	%fd35, %fd34, %fd33;
	fma.rn.f64 	%fd36, %fd21, %fd27, %fd35;
	add.f64 	%fd37, %fd36, 0dBC46A4CB00B9E7B0;
	add.f64 	%fd38, %fd33, %fd37;
	sub.f64 	%fd39, %fd33, %fd38;
	add.f64 	%fd40, %fd37, %fd39;
	mul.rn.f64 	%fd41, %fd20, %fd20;
	neg.f64 	%fd42, %fd41;
	fma.rn.f64 	%fd43, %fd20, %fd20, %fd42;
	{
	.reg .b32 %temp; 
	mov.b64 	{%r22, %temp}, %fd32;
	}
	{
	.reg .b32 %temp; 
	mov.b64 	{%temp, %r23}, %fd32;
	}
	add.s32 	%r24, %r23, 1048576;
	mov.b64 	%fd44, {%r22, %r24};
	fma.rn.f64 	%fd45, %fd20, %fd44, %fd43;
	mul.rn.f64 	%fd46, %fd41, %fd20;
	neg.f64 	%fd47, %fd46;
	fma.rn.f64 	%fd48, %fd41, %fd20, %fd47;
	fma.rn.f64 	%fd49, %fd41, %fd32, %fd48;
	fma.rn.f64 	%fd50, %fd45, %fd20, %fd49;
	mul.rn.f64 	%fd51, %fd38, %fd46;
	neg.f64 	%fd52, %fd51;
	fma.rn.f64 	%fd53, %fd38, %fd46, %fd52;
	fma.rn.f64 	%fd54, %fd38, %fd50, %fd53;
	fma.rn.f64 	%fd55, %fd40, %fd46, %fd54;
	add.f64 	%fd56, %fd51, %fd55;
	sub.f64 	%fd57, %fd51, %fd56;
	add.f64 	%fd58, %fd55, %fd57;
	add.f64 	%fd59, %fd20, %fd56;
	sub.f64 	%fd60, %fd20, %fd59;
	add.f64 	%fd61, %fd56, %fd60;
	add.f64 	%fd62, %fd58, %fd61;
	add.f64 	%fd63, %fd32, %fd62;
	add.f64 	%fd64, %fd59, %fd63;
	sub.f64 	%fd65, %fd59, %fd64;
	add.f64 	%fd66, %fd63, %fd65;
	xor.b32  	%r25, %r48, -2147483648;
	mov.b32 	%r26, 1127219200;
	mov.b64 	%fd67, {%r25, %r26};
	mov.b32 	%r27, -2147483648;
	mov.b64 	%fd68, {%r27, %r26};
	sub.f64 	%fd69, %fd67, %fd68;
	fma.rn.f64 	%fd70, %fd69, 0d3FE62E42FEFA39EF, %fd64;
	fma.rn.f64 	%fd71, %fd69, 0dBFE62E42FEFA39EF, %fd70;
	sub.f64 	%fd72, %fd71, %fd64;
	sub.f64 	%fd73, %fd66, %fd72;
	fma.rn.f64 	%fd74, %fd69, 0d3C7ABC9E3B39803F, %fd73;
	add.f64 	%fd75, %fd70, %fd74;
	sub.f64 	%fd76, %fd70, %fd75;
	add.f64 	%fd77, %fd74, %fd76;
	mov.f64 	%fd78, 0d4000000000000000;
	{
	.reg .b32 %temp; 
	mov.b64 	{%temp, %r28}, %fd78;
	}
	{
	.reg .b32 %temp; 
	mov.b64 	{%r29, %temp}, %fd78;
	}
	shl.b32 	%r30, %r28, 1;
	setp.gt.u32 	%p3, %r30, -33554433;
	and.b32  	%r31, %r28, -15728641;
	selp.b32 	%r32, %r31, %r28, %p3;
	mov.b64 	%fd79, {%r29, %r32};
	mul.rn.f64 	%fd80, %fd75, %fd79;
	neg.f64 	%fd81, %fd80;
	fma.rn.f64 	%fd82, %fd75, %fd79, %fd81;
	fma.rn.f64 	%fd83, %fd77, %fd79, %fd82;
	add.f64 	%fd4, %fd80, %fd83;
	sub.f64 	%fd84, %fd80, %fd4;
	add.f64 	%fd5, %fd83, %fd84;
	fma.rn.f64 	%fd85, %fd4, 0d3FF71547652B82FE, 0d4338000000000000;
	{
	.reg .b32 %temp; 
	mov.b64 	{%r13, %temp}, %fd85;
	}
	mov.f64 	%fd86, 0dC338000000000000;
	add.rn.f64 	%fd87, %fd85, %fd86;
	fma.rn.f64 	%fd88, %fd87, 0dBFE62E42FEFA39EF, %fd4;
	fma.rn.f64 	%fd89, %fd87, 0dBC7ABC9E3B39803F, %fd88;
	fma.rn.f64 	%fd90, %fd89, 0d3E5ADE1569CE2BDF, 0d3E928AF3FCA213EA;
	fma.rn.f64 	%fd91, %fd90, %fd89, 0d3EC71DEE62401315;
	fma.rn.f64 	%fd92, %fd91, %fd89, 0d3EFA01997C89EB71;
	fma.rn.f64 	%fd93, %fd92, %fd89, 0d3F2A01A014761F65;
	fma.rn.f64 	%fd94, %fd93, %fd89, 0d3F56C16C1852B7AF;
	fma.rn.f64 	%fd95, %fd94, %fd89, 0d3F81111111122322;
	fma.rn.f64 	%fd96, %fd95, %fd89, 0d3FA55555555502A1;
	fma.rn.f64 	%fd97, %fd96, %fd89, 0d3FC5555555555511;
	fma.rn.f64 	%fd98, %fd97, %fd89, 0d3FE000000000000B;
	fma.rn.f64 	%fd99, %fd98, %fd89, 0d3FF0000000000000;
	fma.rn.f64 	%fd100, %fd99, %fd89, 0d3FF0000000000000;
	{
	.reg .b32 %temp; 
	mov.b64 	{%r14, %temp}, %fd100;
	}
	{
	.reg .b32 %temp; 
	mov.b64 	{%temp, %r15}, %fd100;
	}
	shl.b32 	%r33, %r13, 20;
	add.s32 	%r34, %r33, %r15;
	mov.b64 	%fd108, {%r14, %r34};
	{
	.reg .b32 %temp; 
	mov.b64 	{%temp, %r35}, %fd4;
	}
	mov.b32 	%f2, %r35;
	abs.f32 	%f1, %f2;
	setp.lt.f32 	%p4, %f1, 0f4086232B;
	@%p4 bra 	$L__BB2_7;
	setp.lt.f64 	%p5, %fd4, 0d0000000000000000;
	add.f64 	%fd101, %fd4, 0d7FF0000000000000;
	selp.f64 	%fd108, 0d0000000000000000, %fd101, %p5;
	setp.geu.f32 	%p6, %f1, 0f40874800;
	@%p6 bra 	$L__BB2_7;
	shr.u32 	%r36, %r13, 31;
	add.s32 	%r37, %r13, %r36;
	shr.s32 	%r38, %r37, 1;
	shl.b32 	%r39, %r38, 20;
	add.s32 	%r40, %r15, %r39;
	mov.b64 	%fd102, {%r14, %r40};
	sub.s32 	%r41, %r13, %r38;
	shl.b32 	%r42, %r41, 20;
	add.s32 	%r43, %r42, 1072693248;
	mov.b32 	%r44, 0;
	mov.b64 	%fd103, {%r44, %r43};
	mul.f64 	%fd108, %fd103, %fd102;
$L__BB2_7:
	abs.f64 	%fd104, %fd108;
	setp.eq.f64 	%p7, %fd104, 0d7FF0000000000000;
	fma.rn.f64 	%fd105, %fd108, %fd5, %fd108;
	selp.f64 	%fd106, %fd108, %fd105, %p7;
	st.param.f64 	[func_retval0], %fd106;
	ret;

}


// ===== COMPILED SASS (sm_100) =====

	.target	sm_100

	.elftype	@"ET_EXEC"


//--------------------- .note.nv.tkinfo           --------------------------
	.section	.note.nv.tkinfo,"",@"SHT_NOTE"
	.sectionflags	@"SHF_NOTE_NV_TKINFO"
	.tkinfo
        /*0018*/ 	.word	0x00000002
        /*0030*/ 	.string	""
        /*0030*/ 	.string	"ptxas"
        /*0030*/ 	.string	"Cuda compilation tools, release 13.0, V13.0.88"
        /*0030*/ 	.string	"Build cuda_13.0.r13.0/compiler.36424714_0"
        /*0030*/ 	.string	"-arch sm_100 -m 64 "



//--------------------- .note.nv.cuinfo           --------------------------
	.section	.note.nv.cuinfo,"",@"SHT_NOTE"
	.sectionflags	@"SHF_NOTE_NV_CUINFO"
        /*0018*/ 	.short	0x0002
        /*001a*/ 	.short	0x0064
        /*001c*/ 	.short	0x0082
	.zero		2


//--------------------- .nv.info                  --------------------------
	.section	.nv.info,"",@"SHT_CUDA_INFO"
	.align	4


	//----- nvinfo : EIATTR_REGCOUNT
	.align		4
        /*0000*/ 	.byte	0x04, 0x2f
        /*0002*/ 	.short	(.L_3 - .L_2)
	.align		4
.L_2:
        /*0004*/ 	.word	index@(_Z13simulation_cuidPdS_idiS_S_S_S_S_S_S_i)
        /*0008*/ 	.word	0x00000038


	//----- nvinfo : EIATTR_FRAME_SIZE
	.align		4
.L_3:
        /*000c*/ 	.byte	0x04, 0x11
        /*000e*/ 	.short	(.L_5 - .L_4)
	.align		4
.L_4:
        /*0010*/ 	.word	index@($_Z13simulation_cuidPdS_idiS_S_S_S_S_S_S_i$__internal_trig_reduction_slowpathd)
        /*0014*/ 	.word	0x00000028


	//----- nvinfo : EIATTR_FRAME_SIZE
	.align		4
.L_5:
        /*0018*/ 	.byte	0x04, 0x11
        /*001a*/ 	.short	(.L_7 - .L_6)
	.align		4
.L_6:
        /*001c*/ 	.word	index@($_Z13simulation_cuidPdS_idiS_S_S_S_S_S_S_i$__internal_accurate_pow)
        /*0020*/ 	.word	0x00000028


	//----- nvinfo : EIATTR_FRAME_SIZE
	.align		4
.L_7:
        /*0024*/ 	.byte	0x04, 0x11
        /*0026*/ 	.short	(.L_9 - .L_8)
	.align		4
.L_8:
        /*0028*/ 	.word	index@($__internal_1_$__cuda_sm20_dsqrt_rn_f64_mediumpath_v1)
        /*002c*/ 	.word	0x00000028


	//----- nvinfo : EIATTR_FRAME_SIZE
	.align		4
.L_9:
        /*0030*/ 	.byte	0x04, 0x11
        /*0032*/ 	.short	(.L_11 - .L_10)
	.align		4
.L_10:
        /*0034*/ 	.word	index@($__internal_0_$__cuda_sm20_div_rn_f64_full)
        /*0038*/ 	.word	0x00000028


	//----- nvinfo : EIATTR_FRAME_SIZE
	.align		4
.L_11:
        /*003c*/ 	.byte	0x04, 0x11
        /*003e*/ 	.short	(.L_13 - .L_12)
	.align		4
.L_12:
        /*0040*/ 	.word	index@(_Z13simulation_cuidPdS_idiS_S_S_S_S_S_S_i)
        /*0044*/ 	.word	0x00000028


	//----- nvinfo : EIATTR_MIN_STACK_SIZE
	.align		4
.L_13:
        /*0048*/ 	.byte	0x04, 0x12
        /*004a*/ 	.short	(.L_15 - .L_14)
	.align		4
.L_14:
        /*004c*/ 	.word	index@(_Z13simulation_cuidPdS_idiS_S_S_S_S_S_S_i)
        /*0050*/ 	.word	0x00000028
.L_15:


//--------------------- .nv.compat                --------------------------
	.section	.nv.compat,"",@"SHT_CUDA_COMPAT_INFO"
	.align	4
        /*0000*/ 	.byte	0x02, 0x09, 0x00, 0x00, 0x02, 0x02, 0x01, 0x00, 0x02, 0x05, 0x05, 0x00, 0x03, 0x07, 0x01, 0x01
        /*0010*/ 	.byte	0x02, 0x03, 0x00, 0x00, 0x02, 0x06, 0x01, 0x00, 0x04, 0x0b, 0x08, 0x00, 0x01, 0x00, 0x00, 0x00
        /*0020*/ 	.byte	0x00, 0x00, 0x00, 0x00


//--------------------- .nv.info._Z13simulation_cuidPdS_idiS_S_S_S_S_S_S_i --------------------------
	.section	.nv.info._Z13simulation_cuidPdS_idiS_S_S_S_S_S_S_i,"",@"SHT_CUDA_INFO"
	.sectionflags	@""
	.align	4


	//----- nvinfo : EIATTR_CUDA_API_VERSION
	.align		4
        /*0000*/ 	.byte	0x04, 0x37
        /*0002*/ 	.short	(.L_17 - .L_16)
.L_16:
        /*0004*/ 	.word	0x00000082


	//----- nvinfo : EIATTR_KPARAM_INFO
	.align		4
.L_17:
        /*0008*/ 	.byte	0x04, 0x17
        /*000a*/ 	.short	(.L_19 - .L_18)
.L_18:
        /*000c*/ 	.word	0x00000000
        /*0010*/ 	.short	0x000e
        /*0012*/ 	.short	0x0070
        /*0014*/ 	.byte	0x00, 0xf0, 0x11, 0x00


	//----- nvinfo : EIATTR_KPARAM_INFO
	.align		4
.L_19:
        /*0018*/ 	.byte	0x04, 0x17
        /*001a*/ 	.short	(.L_21 - .L_20)
.L_20:
        /*001c*/ 	.word	0x00000000
        /*0020*/ 	.short	0x000d
        /*0022*/ 	.short	0x0068
        /*0024*/ 	.byte	0x00, 0xf5, 0x21, 0x00


	//----- nvinfo : EIATTR_KPARAM_INFO
	.align		4
.L_21:
        /*0028*/ 	.byte	0x04, 0x17
        /*002a*/ 	.short	(.L_23 - .L_22)
.L_22:
        /*002c*/ 	.word	0x00000000
        /*0030*/ 	.short	0x000c
        /*0032*/ 	.short	0x0060
        /*0034*/ 	.byte	0x00, 0xf5, 0x21, 0x00


	//----- nvinfo : EIATTR_KPARAM_INFO
	.align		4
.L_23:
        /*0038*/ 	.byte	0x04, 0x17
        /*003a*/ 	.short	(.L_25 - .L_24)
.L_24:
        /*003c*/ 	.word	0x00000000
        /*0040*/ 	.short	0x000b
        /*0042*/ 	.short	0x0058
        /*0044*/ 	.byte	0x00, 0xf5, 0x21, 0x00


	//----- nvinfo : EIATTR_KPARAM_INFO
	.align		4
.L_25:
        /*0048*/ 	.byte	0x04, 0x17
        /*004a*/ 	.short	(.L_27 - .L_26)
.L_26:
        /*004c*/ 	.word	0x00000000
        /*0050*/ 	.short	0x000a
        /*0052*/ 	.short	0x0050
        /*0054*/ 	.byte	0x00, 0xf5, 0x21, 0x00


	//----- nvinfo : EIATTR_KPARAM_INFO
	.align		4
.L_27:
        /*0058*/ 	.byte	0x04, 0x17
        /*005a*/ 	.short	(.L_29 - .L_28)
.L_28:
        /*005c*/ 	.word	0x00000000
        /*0060*/ 	.short	0x0009
        /*0062*/ 	.short	0x0048
        /*0064*/ 	.byte	0x00, 0xf5, 0x21, 0x00


	//----- nvinfo : EIATTR_KPARAM_INFO
	.align		4
.L_29:
        /*0068*/ 	.byte	0x04, 0x17
        /*006a*/ 	.short	(.L_31 - .L_30)
.L_30:
        /*006c*/ 	.word	0x00000000
        /*0070*/ 	.short	0x0008
        /*0072*/ 	.short	0x0040
        /*0074*/ 	.byte	0x00, 0xf5, 0x21, 0x00


	//----- nvinfo : EIATTR_KPARAM_INFO
	.align		4
.L_31:
        /*0078*/ 	.byte	0x04, 0x17
        /*007a*/ 	.short	(.L_33 - .L_32)
.L_32:
        /*007c*/ 	.word	0x00000000
        /*0080*/ 	.short	0x0007
        /*0082*/ 	.short	0x0038
        /*0084*/ 	.byte	0x00, 0xf5, 0x21, 0x00


	//----- nvinfo : EIATTR_KPARAM_INFO
	.align		4
.L_33:
        /*0088*/ 	.byte	0x04, 0x17
        /*008a*/ 	.short	(.L_35 - .L_34)
.L_34:
        /*008c*/ 	.word	0x00000000
        /*0090*/ 	.short	0x0006
        /*0092*/ 	.short	0x0030
        /*0094*/ 	.byte	0x00, 0xf0, 0x11, 0x00


	//----- nvinfo : EIATTR_KPARAM_INFO
	.align		4
.L_35:
        /*0098*/ 	.byte	0x04, 0x17
        /*009a*/ 	.short	(.L_37 - .L_36)
.L_36:
        /*009c*/ 	.word	0x00000000
        /*00a0*/ 	.short	0x0005
        /*00a2*/ 	.short	0x0028
        /*00a4*/ 	.byte	0x00, 0xf0, 0x21, 0x00


	//----- nvinfo : EIATTR_KPARAM_INFO
	.align		4
.L_37:
        /*00a8*/ 	.byte	0x04, 0x17
        /*00aa*/ 	.short	(.L_39 - .L_38)
.L_38:
        /*00ac*/ 	.word	0x00000000
        /*00b0*/ 	.short	0x0004
        /*00b2*/ 	.short	0x0020
        /*00b4*/ 	.byte	0x00, 0xf0, 0x11, 0x00


	//----- nvinfo : EIATTR_KPARAM_INFO
	.align		4
.L_39:
        /*00b8*/ 	.byte	0x04, 0x17
        /*00ba*/ 	.short	(.L_41 - .L_40)
.L_40:
        /*00bc*/ 	.word	0x00000000
        /*00c0*/ 	.short	0x0003
        /*00c2*/ 	.short	0x0018
        /*00c4*/ 	.byte	0x00, 0xf5, 0x21, 0x00


	//----- nvinfo : EIATTR_KPARAM_INFO
	.align		4
.L_41:
        /*00c8*/ 	.byte	0x04, 0x17
        /*00ca*/ 	.short	(.L_43 - .L_42)
.L_42:
        /*00cc*/ 	.word	0x00000000
        /*00d0*/ 	.short	0x0002
        /*00d2*/ 	.short	0x0010
        /*00d4*/ 	.byte	0x00, 0xf5, 0x21, 0x00


	//----- nvinfo : EIATTR_KPARAM_INFO
	.align		4
.L_43:
        /*00d8*/ 	.byte	0x04, 0x17
        /*00da*/ 	.short	(.L_45 - .L_44)
.L_44:
        /*00dc*/ 	.word	0x00000000
        /*00e0*/ 	.short	0x0001
        /*00e2*/ 	.short	0x0008
        /*00e4*/ 	.byte	0x00, 0xf0, 0x21, 0x00


	//----- nvinfo : EIATTR_KPARAM_INFO
	.align		4
.L_45:
        /*00e8*/ 	.byte	0x04, 0x17
        /*00ea*/ 	.short	(.L_47 - .L_46)
.L_46:
        /*00ec*/ 	.word	0x00000000
        /*00f0*/ 	.short	0x0000
        /*00f2*/ 	.short	0x0000
        /*00f4*/ 	.byte	0x00, 0xf0, 0x11, 0x00


	//----- nvinfo : EIATTR_SPARSE_MMA_MASK
	.align		4
.L_47:
        /*00f8*/ 	.byte	0x03, 0x50
        /*00fa*/ 	.short	0x0000


	//----- nvinfo : EIATTR_MAXREG_COUNT
	.align		4
        /*00fc*/ 	.byte	0x03, 0x1b
        /*00fe*/ 	.short	0x00ff


	//----- nvinfo : EIATTR_MERCURY_ISA_VERSION
	.align		4
        /*0100*/ 	.byte	0x03, 0x5f
        /*0102*/ 	.short	0x0101


	//----- nvinfo : EIATTR_VRC_CTA_INIT_COUNT
	.align		4
        /*0104*/ 	.byte	0x02, 0x4a
	.zero		1
	.zero		1


	//----- nvinfo : EIATTR_EXIT_INSTR_OFFSETS
	.align		4
        /*0108*/ 	.byte	0x04, 0x1c
        /*010a*/ 	.short	(.L_49 - .L_48)


	//   ....[0]....
.L_48:
        /*010c*/ 	.word	0x000000b0


	//   ....[1]....
        /*0110*/ 	.word	0x00000960


	//   ....[2]....
        /*0114*/ 	.word	0x00004670


	//----- nvinfo : EIATTR_CRS_STACK_SIZE
	.align		4
.L_49:
        /*0118*/ 	.byte	0x04, 0x1e
        /*011a*/ 	.short	(.L_51 - .L_50)
.L_50:
        /*011c*/ 	.word	0x00000000


	//----- nvinfo : EIATTR_CBANK_PARAM_SIZE
	.align		4
.L_51:
        /*0120*/ 	.byte	0x03, 0x19
        /*0122*/ 	.short	0x0074


	//----- nvinfo : EIATTR_PARAM_CBANK
	.align		4
        /*0124*/ 	.byte	0x04, 0x0a
        /*0126*/ 	.short	(.L_53 - .L_52)
	.align		4
.L_52:
        /*0128*/ 	.word	index@(.nv.constant0._Z13simulation_cuidPdS_idiS_S_S_S_S_S_S_i)
        /*012c*/ 	.short	0x0380
        /*012e*/ 	.short	0x0074


	//----- nvinfo : EIATTR_SW_WAR
	.align		4
.L_53:
        /*0130*/ 	.byte	0x04, 0x36
        /*0132*/ 	.short	(.L_55 - .L_54)
.L_54:
        /*0134*/ 	.word	0x00000008
.L_55:


//--------------------- .nv.callgraph             --------------------------
	.section	.nv.callgraph,"",@"SHT_CUDA_CALLGRAPH"
	.align	4
	.sectionentsize	8
	.align		4
        /*0000*/ 	.word	0x00000000
	.align		4
        /*0004*/ 	.word	0xffffffff
	.align		4
        /*0008*/ 	.word	0x00000000
	.align		4
        /*000c*/ 	.word	0xfffffffe
	.align		4
        /*0010*/ 	.word	0x00000000
	.align		4
        /*0014*/ 	.word	0xfffffffd
	.align		4
        /*0018*/ 	.word	0x00000000
	.align		4
        /*001c*/ 	.word	0xfffffffc


//--------------------- .nv.constant4             --------------------------
	.section	.nv.constant4,"a",@progbits
	.align	8
	.align		8
.nv.constant4:
        /*0000*/ 	.dword	__cudart_i2opi_d
	.align		8
        /*0008*/ 	.dword	__cudart_sin_cos_coeffs


//--------------------- .text._Z13simulation_cuidPdS_idiS_S_S_S_S_S_S_i --------------------------
	.section	.text._Z13simulation_cuidPdS_idiS_S_S_S_S_S_S_i,"ax",@progbits
	.align	128
        .global         _Z13simulation_cuidPdS_idiS_S_S_S_S_S_S_i
        .type           _Z13simulation_cuidPdS_idiS_S_S_S_S_S_S_i,@function
        .size           _Z13simulation_cuidPdS_idiS_S_S_S_S_S_S_i,(.L_x_69 - _Z13simulation_cuidPdS_idiS_S_S_S_S_S_S_i)
        .other          _Z13simulation_cuidPdS_idiS_S_S_S_S_S_S_i,@"STO_CUDA_ENTRY STV_DEFAULT"
_Z13simulation_cuidPdS_idiS_S_S_S_S_S_S_i:
.text._Z13simulation_cuidPdS_idiS_S_S_S_S_S_S_i:
[----:B------:R-:W0:Y:S01]  /*0000*/  LDC R1, c[0x0][0x37c] ;  /* 0x0000df00ff017b82 */ /* 0x000e220000000800 */
[----:B------:R-:W1:Y:S07]  /*0010*/  S2R R0, SR_TID.X ;  /* 0x0000000000007919 */ /* 0x000e6e0000002100 */
[----:B------:R-:W1:Y:S01]  /*0020*/  S2UR UR4, SR_CTAID.X ;  /* 0x00000000000479c3 */ /* 0x000e620000002500 */
[----:B0-----:R-:W-:Y:S01]  /*0030*/  VIADD R1, R1, 0xffffffd8 ;  /* 0xffffffd801017836 */ /* 0x001fe20000000000 */
[----:B------:R-:W0:Y:S06]  /*0040*/  S2R R2, SR_TID.Y ;  /* 0x0000000000027919 */ /* 0x000e2c0000002200 */
[----:B------:R-:W1:Y:S01]  /*0050*/  LDC R11, c[0x0][0x360] ;  /* 0x0000d800ff0b7b82 */ /* 0x000e620000000800 */
[----:B------:R-:W0:Y:S07]  /*0060*/  LDCU UR5, c[0x0][0x364] ;  /* 0x00006c80ff0577ac */ /* 0x000e2e0008000800 */
[----:B------:R-:W2:Y:S01]  /*0070*/  LDC R12, c[0x0][0x380] ;  /* 0x0000e000ff0c7b82 */ /* 0x000ea20000000800 */
[----:B-1----:R-:W-:-:S04]  /*0080*/  IMAD R11, R11, UR4, R0 ;  /* 0x000000040b0b7c24 */ /* 0x002fc8000f8e0200 */
[----:B0-----:R-:W-:-:S05]  /*0090*/  IMAD R11, R11, UR5, R2 ;  /* 0x000000050b0b7c24 */ /* 0x001fca000f8e0202 */
[----:B--2---:R-:W-:-:S13]  /*00a0*/  ISETP.GE.AND P0, PT, R11, R12, PT ;  /* 0x0000000c0b00720c */ /* 0x004fda0003f06270 */
[----:B------:R-:W-:Y:S05]  /*00b0*/  @P0 EXIT ;  /* 0x000000000000094d */ /* 0x000fea0003800000 */
[----:B------:R-:W0:Y:S01]  /*00c0*/  LDCU UR4, c[0x0][0x3f0] ;  /* 0x00007e00ff0477ac */ /* 0x000e220008000800 */
[----:B------:R-:W1:Y:S01]  /*00d0*/  LDC.64 R2, c[0x0][0x390] ;  /* 0x0000e400ff027b82 */ /* 0x000e620000000a00 */
[----:B------:R-:W2:Y:S01]  /*00e0*/  LDCU.64 UR6, c[0x0][0x358] ;  /* 0x00006b00ff0677ac */ /* 0x000ea20008000a00 */
[----:B0-----:R-:W-:Y:S01]  /*00f0*/  UISETP.NE.AND UP0, UPT, UR4, URZ, UPT ;  /* 0x000000ff0400728c */ /* 0x001fe2000bf05270 */
[----:B-1----:R-:W-:-:S08]  /*0100*/  IMAD.WIDE R28, R11, 0x8, R2 ;  /* 0x000000080b1c7825 */ /* 0x002fd000078e0202 */
[----:B--2---:R-:W-:Y:S05]  /*0110*/  BRA.U !UP0, `(.L_x_0) ;  /* 0x0000000108147547 */ /* 0x004fea000b800000 */
[----:B------:R-:W2:Y:S01]  /*0120*/  LDG.E.64 R2, desc[UR6][R28.64] ;  /* 0x000000061c027981 */ /* 0x000ea2000c1e1b00 */
[----:B------:R-:W2:Y:S02]  /*0130*/  LDCU.64 UR4, c[0x0][0x3a8] ;  /* 0x00007500ff0477ac */ /* 0x000ea40008000a00 */
[----:B--2---:R-:W-:-:S07]  /*0140*/  DMUL R2, R2, UR4 ;  /* 0x0000000402027c28 */ /* 0x004fce0008000000 */
[----:B------:R0:W-:Y:S01]  /*0150*/  STG.E.64 desc[UR6][R28.64], R2 ;  /* 0x000000021c007986 */ /* 0x0001e2000c101b06 */
[----:B------:R-:W-:Y:S05]  /*0160*/  BRA `(.L_x_1) ;  /* 0x0000000400f47947 */ /* 0x000fea0003800000 */
.L_x_0:
[----:B------:R-:W-:-:S13]  /*0170*/  ISETP.GE.AND P0, PT, R12, 0x1, PT ;  /* 0x000000010c00780c */ /* 0x000fda0003f06270 */
[----:B------:R-:W-:Y:S05]  /*0180*/  @!P0 BRA `(.L_x_1) ;  /* 0x0000000400ec8947 */ /* 0x000fea0003800000 */
[C---:B------:R-:W-:Y:S01]  /*0190*/  ISETP.GE.U32.AND P0, PT, R12.reuse, 0x10, PT ;  /* 0x000000100c00780c */ /* 0x040fe20003f06070 */
[----:B------:R-:W-:Y:S01]  /*01a0*/  IMAD.MOV.U32 R13, RZ, RZ, RZ ;  /* 0x000000ffff0d7224 */ /* 0x000fe200078e00ff */
[----:B------:R-:W-:-:S04]  /*01b0*/  LOP3.LUT R10, R12, 0xf, RZ, 0xc0, !PT ;  /* 0x0000000f0c0a7812 */ /* 0x000fc800078ec0ff */
[----:B------:R-:W-:-:S07]  /*01c0*/  ISETP.NE.AND P1, PT, R10, RZ, PT ;  /* 0x000000ff0a00720c */ /* 0x000fce0003f25270 */
[----:B------:R-:W-:Y:S06]  /*01d0*/  @!P0 BRA `(.L_x_2) ;  /* 0x0000000000dc8947 */ /* 0x000fec0003800000 */
[----:B------:R-:W-:Y:S01]  /*01e0*/  LOP3.LUT R13, R12, 0x7ffffff0, RZ, 0xc0, !PT ;  /* 0x7ffffff00c0d7812 */ /* 0x000fe200078ec0ff */
[----:B------:R-:W-:Y:S01]  /*01f0*/  IMAD.MOV.U32 R0, RZ, RZ, RZ ;  /* 0x000000ffff007224 */ /* 0x000fe200078e00ff */
[----:B------:R-:W0:Y:S06]  /*0200*/  LDCU.64 UR4, c[0x0][0x3a8] ;  /* 0x00007500ff0477ac */ /* 0x000e2c0008000a00 */
.L_x_3:
[----:B-1----:R-:W-:-:S05]  /*0210*/  IMAD.WIDE.U32 R4, R0, 0x8, R2 ;  /* 0x0000000800047825 */ /* 0x002fca00078e0002 */
[----:B------:R-:W0:Y:S04]  /*0220*/  LDG.E.64 R30, desc[UR6][R4.64] ;  /* 0x00000006041e7981 */ /* 0x000e28000c1e1b00 */
[----:B------:R-:W2:Y:S04]  /*0230*/  LDG.E.64 R32, desc[UR6][R4.64+0x8] ;  /* 0x0000080604207981 */ /* 0x000ea8000c1e1b00 */
[----:B------:R-:W3:Y:S04]  /*0240*/  LDG.E.64 R34, desc[UR6][R4.64+0x10] ;  /* 0x0000100604227981 */ /* 0x000ee8000c1e1b00 */
[----:B------:R-:W4:Y:S04]  /*0250*/  LDG.E.64 R36, desc[UR6][R4.64+0x18] ;  /* 0x0000180604247981 */ /* 0x000f28000c1e1b00 */
[----:B------:R-:W5:Y:S04]  /*0260*/  LDG.E.64 R40, desc[UR6][R4.64+0x20] ;  /* 0x0000200604287981 */ /* 0x000f68000c1e1b00 */
        /* <DEDUP_REMOVED lines=10> */
[----:B------:R-:W5:Y:S01]  /*0310*/  LDG.E.64 R26, desc[UR6][R4.64+0x78] ;  /* 0x00007806041a7981 */ /* 0x000f62000c1e1b00 */
[----:B------:R-:W-:-:S05]  /*0320*/  VIADD R0, R0, 0x10 ;  /* 0x0000001000007836 */ /* 0x000fca0000000000 */
[----:B------:R-:W-:Y:S01]  /*0330*/  ISETP.NE.AND P0, PT, R0, R13, PT ;  /* 0x0000000d0000720c */ /* 0x000fe20003f05270 */
[----:B0-----:R-:W-:Y:S02]  /*0340*/  DMUL R30, R30, UR4 ;  /* 0x000000041e1e7c28 */ /* 0x001fe40008000000 */
[----:B--2---:R-:W-:-:S05]  /*0350*/  DMUL R32, R32, UR4 ;  /* 0x0000000420207c28 */ /* 0x004fca0008000000 */
[----:B------:R1:W-:Y:S01]  /*0360*/  STG.E.64 desc[UR6][R4.64], R30 ;  /* 0x0000001e04007986 */ /* 0x0003e2000c101b06 */
[----:B---3--:R-:W-:-:S03]  /*0370*/  DMUL R34, R34, UR4 ;  /* 0x0000000422227c28 */ /* 0x008fc60008000000 */
[----:B------:R1:W-:Y:S01]  /*0380*/  STG.E.64 desc[UR6][R4.64+0x8], R32 ;  /* 0x0000082004007986 */ /* 0x0003e2000c101b06 */
[----:B----4-:R-:W-:-:S03]  /*0390*/  DMUL R36, R36, UR4 ;  /* 0x0000000424247c28 */ /* 0x010fc60008000000 */
[----:B------:R1:W-:Y:S01]  /*03a0*/  STG.E.64 desc[UR6][R4.64+0x10], R34 ;  /* 0x0000102204007986 */ /* 0x0003e2000c101b06 */
[----:B-----5:R-:W-:-:S03]  /*03b0*/  DMUL R40, R40, UR4 ;  /* 0x0000000428287c28 */ /* 0x020fc60008000000 */
[----:B------:R1:W-:Y:S01]  /*03c0*/  STG.E.64 desc[UR6][R4.64+0x18], R36 ;  /* 0x0000182404007986 */ /* 0x0003e2000c101b06 */
[----:B------:R-:W-:-:S03]  /*03d0*/  DMUL R42, R42, UR4 ;  /* 0x000000042a2a7c28 */ /* 0x000fc60008000000 */
        /* <DEDUP_REMOVED lines=20> */
[----:B------:R1:W-:Y:S04]  /*0520*/  STG.E.64 desc[UR6][R4.64+0x70], R24 ;  /* 0x0000701804007986 */ /* 0x0003e8000c101b06 */
[----:B------:R1:W-:Y:S01]  /*0530*/  STG.E.64 desc[UR6][R4.64+0x78], R26 ;  /* 0x0000781a04007986 */ /* 0x0003e2000c101b06 */
[----:B------:R-:W-:Y:S05]  /*0540*/  @P0 BRA `(.L_x_3) ;  /* 0xfffffffc00300947 */ /* 0x000fea000383ffff */
.L_x_2:
[----:B------:R-:W-:Y:S05]  /*0550*/  @!P1 BRA `(.L_x_1) ;  /* 0x0000000000f89947 */ /* 0x000fea0003800000 */
[----:B------:R-:W-:Y:S02]  /*0560*/  ISETP.GE.U32.AND P0, PT, R10, 0x8, PT ;  /* 0x000000080a00780c */ /* 0x000fe40003f06070 */
[----:B------:R-:W-:-:S04]  /*0570*/  LOP3.LUT R0, R12, 0x7, RZ, 0xc0, !PT ;  /* 0x000000070c007812 */ /* 0x000fc800078ec0ff */
[----:B------:R-:W-:-:S07]  /*0580*/  ISETP.NE.AND P1, PT, R0, RZ, PT ;  /* 0x000000ff0000720c */ /* 0x000fce0003f25270 */
[----:B------:R-:W-:Y:S06]  /*0590*/  @!P0 BRA `(.L_x_4) ;  /* 0x00000000006c8947 */ /* 0x000fec0003800000 */
[C---:B-1----:R-:W-:Y:S01]  /*05a0*/  IMAD.WIDE.U32 R4, R13.reuse, 0x8, R2 ;  /* 0x000000080d047825 */ /* 0x042fe200078e0002 */
[----:B------:R-:W0:Y:S04]  /*05b0*/  LDCU.64 UR4, c[0x0][0x3a8] ;  /* 0x00007500ff0477ac */ /* 0x000e280008000a00 */
[----:B------:R-:W0:Y:S04]  /*05c0*/  LDG.E.64 R6, desc[UR6][R4.64] ;  /* 0x0000000604067981 */ /* 0x000e28000c1e1b00 */
[----:B------:R-:W2:Y:S04]  /*05d0*/  LDG.E.64 R8, desc[UR6][R4.64+0x8] ;  /* 0x0000080604087981 */ /* 0x000ea8000c1e1b00 */
[----:B------:R-:W3:Y:S04]  /*05e0*/  LDG.E.64 R14, desc[UR6][R4.64+0x10] ;  /* 0x00001006040e7981 */ /* 0x000ee8000c1e1b00 */
[----:B------:R-:W4:Y:S04]  /*05f0*/  LDG.E.64 R16, desc[UR6][R4.64+0x18] ;  /* 0x0000180604107981 */ /* 0x000f28000c1e1b00 */
[----:B------:R-:W5:Y:S04]  /*0600*/  LDG.E.64 R18, desc[UR6][R4.64+0x20] ;  /* 0x0000200604127981 */ /* 0x000f68000c1e1b00 */
[----:B------:R-:W5:Y:S04]  /*0610*/  LDG.E.64 R20, desc[UR6][R4.64+0x28] ;  /* 0x0000280604147981 */ /* 0x000f68000c1e1b00 */
[----:B------:R-:W5:Y:S04]  /*0620*/  LDG.E.64 R22, desc[UR6][R4.64+0x30] ;  /* 0x0000300604167981 */ /* 0x000f68000c1e1b00 */
[----:B------:R-:W5:Y:S01]  /*0630*/  LDG.E.64 R24, desc[UR6][R4.64+0x38] ;  /* 0x0000380604187981 */ /* 0x000f62000c1e1b00 */
[----:B------:R-:W-:Y:S01]  /*0640*/  VIADD R13, R13, 0x8 ;  /* 0x000000080d0d7836 */ /* 0x000fe20000000000 */
[----:B0-----:R-:W-:-:S02]  /*0650*/  DMUL R6, R6, UR4 ;  /* 0x0000000406067c28 */ /* 0x001fc40008000000 */
        /* <DEDUP_REMOVED lines=13> */
[----:B------:R0:W-:Y:S04]  /*0730*/  STG.E.64 desc[UR6][R4.64+0x30], R22 ;  /* 0x0000301604007986 */ /* 0x0001e8000c101b06 */
[----:B------:R0:W-:Y:S04]  /*0740*/  STG.E.64 desc[UR6][R4.64+0x38], R24 ;  /* 0x0000381804007986 */ /* 0x0001e8000c101b06 */
.L_x_4:
[----:B------:R-:W-:Y:S05]  /*0750*/  @!P1 BRA `(.L_x_1) ;  /* 0x0000000000789947 */ /* 0x000fea0003800000 */
[----:B------:R-:W-:Y:S02]  /*0760*/  ISETP.GE.U32.AND P0, PT, R0, 0x4, PT ;  /* 0x000000040000780c */ /* 0x000fe40003f06070 */
[----:B------:R-:W-:-:S04]  /*0770*/  LOP3.LUT R10, R12, 0x3, RZ, 0xc0, !PT ;  /* 0x000000030c0a7812 */ /* 0x000fc800078ec0ff */
[----:B------:R-:W-:-:S07]  /*0780*/  ISETP.NE.AND P1, PT, R10, RZ, PT ;  /* 0x000000ff0a00720c */ /* 0x000fce0003f25270 */
[----:B------:R-:W-:Y:S06]  /*0790*/  @!P0 BRA `(.L_x_5) ;  /* 0x00000000003c8947 */ /* 0x000fec0003800000 */
[C---:B01----:R-:W-:Y:S01]  /*07a0*/  IMAD.WIDE.U32 R16, R13.reuse, 0x8, R2 ;  /* 0x000000080d107825 */ /* 0x043fe200078e0002 */
[----:B------:R-:W0:Y:S04]  /*07b0*/  LDCU.64 UR4, c[0x0][0x3a8] ;  /* 0x00007500ff0477ac */ /* 0x000e280008000a00 */
[----:B------:R-:W0:Y:S04]  /*07c0*/  LDG.E.64 R4, desc[UR6][R16.64] ;  /* 0x0000000610047981 */ /* 0x000e28000c1e1b00 */
[----:B------:R-:W2:Y:S04]  /*07d0*/  LDG.E.64 R6, desc[UR6][R16.64+0x8] ;  /* 0x0000080610067981 */ /* 0x000ea8000c1e1b00 */
[----:B------:R-:W3:Y:S04]  /*07e0*/  LDG.E.64 R8, desc[UR6][R16.64+0x10] ;  /* 0x0000100610087981 */ /* 0x000ee8000c1e1b00 */
[----:B------:R-:W4:Y:S01]  /*07f0*/  LDG.E.64 R14, desc[UR6][R16.64+0x18] ;  /* 0x00001806100e7981 */ /* 0x000f22000c1e1b00 */
[----:B------:R-:W-:Y:S01]  /*0800*/  VIADD R13, R13, 0x4 ;  /* 0x000000040d0d7836 */ /* 0x000fe20000000000 */
[----:B0-----:R-:W-:-:S02]  /*0810*/  DMUL R4, R4, UR4 ;  /* 0x0000000404047c28 */ /* 0x001fc40008000000 */
[----:B--2---:R-:W-:-:S05]  /*0820*/  DMUL R6, R6, UR4 ;  /* 0x0000000406067c28 */ /* 0x004fca0008000000 */
[----:B------:R2:W-:Y:S01]  /*0830*/  STG.E.64 desc[UR6][R16.64], R4 ;  /* 0x0000000410007986 */ /* 0x0005e2000c101b06 */
[----:B---3--:R-:W-:-:S03]  /*0840*/  DMUL R8, R8, UR4 ;  /* 0x0000000408087c28 */ /* 0x008fc60008000000 */
[----:B------:R2:W-:Y:S01]  /*0850*/  STG.E.64 desc[UR6][R16.64+0x8], R6 ;  /* 0x0000080610007986 */ /* 0x0005e2000c101b06 */
[----:B----4-:R-:W-:-:S03]  /*0860*/  DMUL R14, R14, UR4 ;  /* 0x000000040e0e7c28 */ /* 0x010fc60008000000 */
[----:B------:R2:W-:Y:S04]  /*0870*/  STG.E.64 desc[UR6][R16.64+0x10], R8 ;  /* 0x0000100810007986 */ /* 0x0005e8000c101b06 */
[----:B------:R2:W-:Y:S04]  /*0880*/  STG.E.64 desc[UR6][R16.64+0x18], R14 ;  /* 0x0000180e10007986 */ /* 0x0005e8000c101b06 */
.L_x_5:
[----:B------:R-:W-:Y:S05]  /*0890*/  @!P1 BRA `(.L_x_1) ;  /* 0x0000000000289947 */ /* 0x000fea0003800000 */
[----:B------:R-:W3:Y:S01]  /*08a0*/  LDCU.64 UR8, c[0x0][0x3a8] ;  /* 0x00007500ff0877ac */ /* 0x000ee20008000a00 */
[----:B------:R-:W-:-:S05]  /*08b0*/  UMOV UR4, URZ ;  /* 0x000000ff00047c82 */ /* 0x000fca0008000000 */
.L_x_6:
[----:B012-4-:R-:W-:-:S05]  /*08c0*/  IMAD.WIDE.U32 R4, R13, 0x8, R2 ;  /* 0x000000080d047825 */ /* 0x017fca00078e0002 */
[----:B------:R-:W3:Y:S01]  /*08d0*/  LDG.E.64 R6, desc[UR6][R4.64] ;  /* 0x0000000604067981 */ /* 0x000ee2000c1e1b00 */
[----:B------:R-:W-:Y:S01]  /*08e0*/  UIADD3 UR4, UPT, UPT, UR4, 0x1, URZ ;  /* 0x0000000104047890 */ /* 0x000fe2000fffe0ff */
[----:B------:R-:W-:-:S05]  /*08f0*/  VIADD R13, R13, 0x1 ;  /* 0x000000010d0d7836 */ /* 0x000fca0000000000 */
[----:B------:R-:W-:Y:S01]  /*0900*/  ISETP.NE.AND P0, PT, R10, UR4, PT ;  /* 0x000000040a007c0c */ /* 0x000fe2000bf05270 */
[----:B---3--:R-:W-:-:S07]  /*0910*/  DMUL R6, R6, UR8 ;  /* 0x0000000806067c28 */ /* 0x008fce0008000000 */
[----:B------:R4:W-:Y:S05]  /*0920*/  STG.E.64 desc[UR6][R4.64], R6 ;  /* 0x0000000604007986 */ /* 0x0009ea000c101b06 */
[----:B------:R-:W-:Y:S05]  /*0930*/  @P0 BRA `(.L_x_6) ;  /* 0xfffffffc00e00947 */ /* 0x000fea000383ffff */
.L_x_1:
[----:B------:R-:W3:Y:S02]  /*0940*/  LDC R0, c[0x0][0x3a0] ;  /* 0x0000e800ff007b82 */ /* 0x000ee40000000800 */
[----:B---3--:R-:W-:-:S13]  /*0950*/  ISETP.GE.AND P0, PT, R0, 0x1, PT ;  /* 0x000000010000780c */ /* 0x008fda0003f06270 */
[----:B------:R-:W-:Y:S05]  /*0960*/  @!P0 EXIT ;  /* 0x000000000000894d */ /* 0x000fea0003800000 */
[----:B-1----:R-:W1:Y:S01]  /*0970*/  LDC.64 R26, c[0x0][0x398] ;  /* 0x0000e600ff1a7b82 */ /* 0x002e620000000a00 */
[----:B0-2---:R0:W2:Y:S01]  /*0980*/  I2F.F64 R8, R12 ;  /* 0x0000000c00087312 */ /* 0x0050a20000201c00 */
[C---:B------:R-:W-:Y:S01]  /*0990*/  LOP3.LUT R0, R12.reuse, 0xf, RZ, 0xc0, !PT ;  /* 0x0000000f0c007812 */ /* 0x040fe200078ec0ff */
[----:B----4-:R-:W-:Y:S01]  /*09a0*/  IMAD.MOV R5, RZ, RZ, -R12 ;  /* 0x000000ffff057224 */ /* 0x010fe200078e0a0c */
[C---:B------:R-:W-:Y:S01]  /*09b0*/  LOP3.LUT R4, R12.reuse, 0x3, RZ, 0xc0, !PT ;  /* 0x000000030c047812 */ /* 0x040fe200078ec0ff */
[----:B------:R-:W-:Y:S01]  /*09c0*/  IMAD.MOV.U32 R7, RZ, RZ, RZ ;  /* 0x000000ffff077224 */ /* 0x000fe200078e00ff */
[----:B------:R-:W-:Y:S02]  /*09d0*/  LOP3.LUT R6, R12, 0x7ffffffe, RZ, 0xc0, !PT ;  /* 0x7ffffffe0c067812 */ /* 0x000fe400078ec0ff */
[----:B------:R-:W3:Y:S08]  /*09e0*/  LDC.64 R24, c[0x0][0x3e0] ;  /* 0x0000f800ff187b82 */ /* 0x000ef00000000a00 */
[----:B------:R-:W4:Y:S01]  /*09f0*/  LDC.64 R2, c[0x0][0x3e8] ;  /* 0x0000fa00ff027b82 */ /* 0x000f220000000a00 */
[----:B-1----:R-:W-:-:S04]  /*0a00*/  IMAD.WIDE R26, R11, 0x8, R26 ;  /* 0x000000080b1a7825 */ /* 0x002fc800078e021a */
[----:B---3--:R-:W-:-:S04]  /*0a10*/  IMAD.WIDE R24, R11, 0x8, R24 ;  /* 0x000000080b187825 */ /* 0x008fc800078e0218 */
[----:B----4-:R-:W-:Y:S01]  /*0a20*/  IMAD.WIDE R10, R11, 0x8, R2 ;  /* 0x000000080b0a7825 */ /* 0x010fe200078e0202 */
[C---:B------:R-:W-:Y:S02]  /*0a30*/  LOP3.LUT R2, R12.reuse, 0x7, RZ, 0xc0, !PT ;  /* 0x000000070c027812 */ /* 0x040fe400078ec0ff */
[----:B0-2---:R-:W-:-:S07]  /*0a40*/  LOP3.LUT R3, R12, 0x7ffffff0, RZ, 0xc0, !PT ;  /* 0x7ffffff00c037812 */ /* 0x005fce00078ec0ff */
.L_x_48:
[----:B0-----:R-:W0:Y:S01]  /*0a50*/  LDCU UR4, c[0x0][0x3f0] ;  /* 0x00007e00ff0477ac */ /* 0x001e220008000800 */
[----:B------:R-:W-:Y:S02]  /*0a60*/  CS2R R32, SRZ ;  /* 0x0000000000207805 */ /* 0x000fe4000001ff00 */
[----:B-1----:R-:W-:Y:S01]  /*0a70*/  CS2R R30, SRZ ;  /* 0x00000000001e7805 */ /* 0x002fe2000001ff00 */
[----:B0-----:R-:W-:-:S09]  /*0a80*/  UISETP.NE.AND UP0, UPT, UR4, URZ, UPT ;  /* 0x000000ff0400728c */ /* 0x001fd2000bf05270 */
[----:B------:R-:W-:Y:S05]  /*0a90*/  BRA.U UP0, `(.L_x_7) ;  /* 0x0000000900347547 */ /* 0x000fea000b800000 */
[----:B------:R-:W0:Y:S02]  /*0aa0*/  LDCU UR4, c[0x0][0x380] ;  /* 0x00007000ff0477ac */ /* 0x000e240008000800 */
[----:B0-----:R-:W-:-:S09]  /*0ab0*/  UISETP.GE.AND UP0, UPT, UR4, 0x1, UPT ;  /* 0x000000010400788c */ /* 0x001fd2000bf06270 */
[----:B------:R-:W-:Y:S05]  /*0ac0*/  BRA.U !UP0, `(.L_x_8) ;  /* 0x0000001908b87547 */ /* 0x000fea000b800000 */
[----:B------:R-:W0:Y:S01]  /*0ad0*/  LDC R35, c[0x0][0x39c] ;  /* 0x0000e700ff237b82 */ /* 0x000e220000000800 */
[----:B------:R-:W1:Y:S01]  /*0ae0*/  LDCU UR10, c[0x0][0x398] ;  /* 0x00007300ff0a77ac */ /* 0x000e620008000800 */
[----:B------:R-:W-:Y:S01]  /*0af0*/  IMAD.MOV.U32 R36, RZ, RZ, R5 ;  /* 0x000000ffff247224 */ /* 0x000fe200078e0005 */
[----:B------:R-:W2:Y:S01]  /*0b00*/  LDCU.64 UR8, c[0x0][0x3e0] ;  /* 0x00007c00ff0877ac */ /* 0x000ea20008000a00 */
[----:B------:R-:W3:Y:S01]  /*0b10*/  LDCU.64 UR4, c[0x0][0x3e8] ;  /* 0x00007d00ff0477ac */ /* 0x000ee20008000a00 */
[----:B------:R-:W4:Y:S01]  /*0b20*/  LDCU.64 UR12, c[0x4][0x8] ;  /* 0x01000100ff0c77ac */ /* 0x000f220008000a00 */
[----:B-1----:R-:W-:-:S07]  /*0b30*/  IMAD.U32 R34, RZ, RZ, UR10 ;  /* 0x0000000aff227e24 */ /* 0x002fce000f8e00ff */
.L_x_14:
[----:B0-----:R-:W5:Y:S02]  /*0b40*/  LDG.E.64 R44, desc[UR6][R34.64] ;  /* 0x00000006222c7981 */ /* 0x001f64000c1e1b00 */
[----:B-----5:R-:W-:-:S14]  /*0b50*/  DSETP.NEU.AND P0, PT, |R44|, +INF , PT ;  /* 0x7ff000002c00742a */ /* 0x020fdc0003f0d200 */
[----:B------:R-:W-:Y:S01]  /*0b60*/  @!P0 DMUL R38, RZ, R44 ;  /* 0x0000002cff268228 */ /* 0x000fe20000000000 */
[----:B------:R-:W-:Y:S01]  /*0b70*/  @!P0 IMAD.MOV.U32 R37, RZ, RZ, 0x1 ;  /* 0x00000001ff258424 */ /* 0x000fe200078e00ff */
[----:B-1----:R-:W-:Y:S09]  /*0b80*/  @!P0 BRA `(.L_x_9) ;  /* 0x0000000000648947 */ /* 0x002ff20003800000 */
[----:B------:R-:W-:Y:S01]  /*0b90*/  UMOV UR10, 0x6dc9c883 ;  /* 0x6dc9c883000a7882 */ /* 0x000fe20000000000 */
[----:B------:R-:W-:Y:S01]  /*0ba0*/  UMOV UR11, 0x3fe45f30 ;  /* 0x3fe45f30000b7882 */ /* 0x000fe20000000000 */
[C---:B------:R-:W-:Y:S02]  /*0bb0*/  DSETP.GE.AND P0, PT, |R44|.reuse, 2.14748364800000000000e+09, PT ;  /* 0x41e000002c00742a */ /* 0x040fe40003f06200 */
[----:B------:R-:W-:Y:S01]  /*0bc0*/  DMUL R12, R44, UR10 ;  /* 0x0000000a2c0c7c28 */ /* 0x000fe20008000000 */
[----:B------:R-:W-:Y:S01]  /*0bd0*/  UMOV UR10, 0x54442d18 ;  /* 0x54442d18000a7882 */ /* 0x000fe20000000000 */
[----:B------:R-:W-:-:S04]  /*0be0*/  UMOV UR11, 0x3ff921fb ;  /* 0x3ff921fb000b7882 */ /* 0x000fc80000000000 */
[----:B------:R-:W0:Y:S08]  /*0bf0*/  F2I.F64 R37, R12 ;  /* 0x0000000c00257311 */ /* 0x000e300000301100 */
[----:B0-----:R-:W0:Y:S02]  /*0c00*/  I2F.F64 R38, R37 ;  /* 0x0000002500267312 */ /* 0x001e240000201c00 */
[----:B0-----:R-:W-:Y:S01]  /*0c10*/  DFMA R14, R38, -UR10, R44 ;  /* 0x8000000a260e7c2b */ /* 0x001fe2000800002c */
[----:B------:R-:W-:Y:S01]  /*0c20*/  UMOV UR10, 0x33145c00 ;  /* 0x33145c00000a7882 */ /* 0x000fe20000000000 */
[----:B------:R-:W-:-:S06]  /*0c30*/  UMOV UR11, 0x3c91a626 ;  /* 0x3c91a626000b7882 */ /* 0x000fcc0000000000 */
[----:B------:R-:W-:Y:S01]  /*0c40*/  DFMA R14, R38, -UR10, R14 ;  /* 0x8000000a260e7c2b */ /* 0x000fe2000800000e */
[----:B------:R-:W-:Y:S01]  /*0c50*/  UMOV UR10, 0x252049c0 ;  /* 0x252049c0000a7882 */ /* 0x000fe20000000000 */
[----:B------:R-:W-:-:S06]  /*0c60*/  UMOV UR11, 0x397b839a ;  /* 0x397b839a000b7882 */ /* 0x000fcc0000000000 */
[----:B------:R-:W-:Y:S01]  /*0c70*/  DFMA R38, R38, -UR10, R14 ;  /* 0x8000000a26267c2b */ /* 0x000fe2000800000e */
[----:B------:R-:W-:Y:S10]  /*0c80*/  @!P0 BRA `(.L_x_10) ;  /* 0x0000000000208947 */ /* 0x000ff40003800000 */
[----:B------:R-:W-:Y:S01]  /*0c90*/  BSSY.RECONVERGENT B0, `(.L_x_11) ;  /* 0x0000004000007945 */ /* 0x000fe20003800200 */
[----:B------:R-:W-:Y:S01]  /*0ca0*/  IMAD.MOV.U32 R14, RZ, RZ, R44 ;  /* 0x000000ffff0e7224 */ /* 0x000fe200078e002c */
[----:B------:R-:W-:-:S07]  /*0cb0*/  MOV R44, 0xcd0 ;  /* 0x00000cd0002c7802 */ /* 0x000fce0000000f00 */
[----:B--234-:R-:W-:Y:S05]  /*0cc0*/  CALL.REL.NOINC `($_Z13simulation_cuidPdS_idiS_S_S_S_S_S_S_i$__internal_trig_reduction_slowpathd) ;  /* 0x0000004c002c7944 */ /* 0x01cfea0003c00000 */
[----:B------:R-:W-:Y:S05]  /*0cd0*/  BSYNC.RECONVERGENT B0 ;  /* 0x0000000000007941 */ /* 0x000fea0003800200 */
.L_x_11:
[----:B------:R-:W-:Y:S02]  /*0ce0*/  IMAD.MOV.U32 R37, RZ, RZ, R15 ;  /* 0x000000ffff257224 */ /* 0x000fe400078e000f */
[----:B------:R-:W-:Y:S02]  /*0cf0*/  IMAD.MOV.U32 R38, RZ, RZ, R12 ;  /* 0x000000ffff267224 */ /* 0x000fe400078e000c */
[----:B------:R-:W-:-:S07]  /*0d00*/  IMAD.MOV.U32 R39, RZ, RZ, R13 ;  /* 0x000000ffff277224 */ /* 0x000fce00078e000d */
.L_x_10:
[----:B------:R-:W-:-:S07]  /*0d10*/  VIADD R37, R37, 0x1 ;  /* 0x0000000125257836 */ /* 0x000fce0000000000 */
.L_x_9:
[----:B------:R-:W-:-:S05]  /*0d20*/  IMAD.SHL.U32 R12, R37, 0x40, RZ ;  /* 0x00000040250c7824 */ /* 0x000fca00078e00ff */
[----:B------:R-:W-:-:S04]  /*0d30*/  LOP3.LUT R12, R12, 0x40, RZ, 0xc0, !PT ;  /* 0x000000400c0c7812 */ /* 0x000fc800078ec0ff */
[----:B----4-:R-:W-:-:S05]  /*0d40*/  IADD3 R44, P0, PT, R12, UR12, RZ ;  /* 0x0000000c0c2c7c10 */ /* 0x010fca000ff1e0ff */
[----:B------:R-:W-:-:S05]  /*0d50*/  IMAD.X R45, RZ, RZ, UR13, P0 ;  /* 0x0000000dff2d7e24 */ /* 0x000fca00080e06ff */
[----:B------:R-:W4:Y:S04]  /*0d60*/  LDG.E.128.CONSTANT R12, desc[UR6][R44.64] ;  /* 0x000000062c0c7981 */ /* 0x000f28000c1e9d00 */
[----:B------:R-:W5:Y:S04]  /*0d70*/  LDG.E.128.CONSTANT R16, desc[UR6][R44.64+0x10] ;  /* 0x000010062c107981 */ /* 0x000f68000c1e9d00 */
[----:B------:R-:W3:Y:S01]  /*0d80*/  LDG.E.128.CONSTANT R20, desc[UR6][R44.64+0x20] ;  /* 0x000020062c147981 */ /* 0x000ee2000c1e9d00 */
[----:B------:R-:W-:Y:S01]  /*0d90*/  LOP3.LUT R40, R37, 0x1, RZ, 0xc0, !PT ;  /* 0x0000000125287812 */ /* 0x000fe200078ec0ff */
[----:B------:R-:W-:-:S02]  /*0da0*/  IMAD.MOV.U32 R42, RZ, RZ, 0x20fd8164 ;  /* 0x20fd8164ff2a7424 */ /* 0x000fc400078e00ff */
[----:B------:R-:W-:Y:S01]  /*0db0*/  IMAD.MOV.U32 R43, RZ, RZ, 0x3da8ff83 ;  /* 0x3da8ff83ff2b7424 */ /* 0x000fe200078e00ff */
[----:B------:R-:W-:Y:S01]  /*0dc0*/  ISETP.NE.U32.AND P0, PT, R40, 0x1, PT ;  /* 0x000000012800780c */ /* 0x000fe20003f05070 */
[----:B------:R-:W-:-:S03]  /*0dd0*/  DMUL R40, R38, R38 ;  /* 0x0000002626287228 */ /* 0x000fc60000000000 */
[----:B------:R-:W-:Y:S02]  /*0de0*/  FSEL R42, R42, -8.06006814911005101289e+34, !P0 ;  /* 0xf9785eba2a2a7808 */ /* 0x000fe40004000000 */
[----:B------:R-:W-:-:S06]  /*0df0*/  FSEL R43, -R43, 0.11223486810922622681, !P0 ;  /* 0x3de5db652b2b7808 */ /* 0x000fcc0004000100 */
[----:B----4-:R-:W-:-:S08]  /*0e00*/  DFMA R12, R40, R42, R12 ;  /* 0x0000002a280c722b */ /* 0x010fd0000000000c */
[----:B------:R-:W-:-:S08]  /*0e10*/  DFMA R12, R40, R12, R14 ;  /* 0x0000000c280c722b */ /* 0x000fd0000000000e */
[----:B-----5:R-:W-:Y:S01]  /*0e20*/  DFMA R12, R40, R12, R16 ;  /* 0x0000000c280c722b */ /* 0x020fe20000000010 */
[----:B--2---:R-:W-:Y:S02]  /*0e30*/  IMAD.U32 R16, RZ, RZ, UR8 ;  /* 0x00000008ff107e24 */ /* 0x004fe4000f8e00ff */
[----:B------:R-:W-:-:S05]  /*0e40*/  IMAD.U32 R17, RZ, RZ, UR9 ;  /* 0x00000009ff117e24 */ /* 0x000fca000f8e00ff */
[----:B------:R-:W-:-:S08]  /*0e50*/  DFMA R12, R40, R12, R18 ;  /* 0x0000000c280c722b */ /* 0x000fd00000000012 */
[----:B---3--:R-:W-:-:S08]  /*0e60*/  DFMA R12, R40, R12, R20 ;  /* 0x0000000c280c722b */ /* 0x008fd00000000014 */
[----:B------:R-:W-:-:S08]  /*0e70*/  DFMA R12, R40, R12, R22 ;  /* 0x0000000c280c722b */ /* 0x000fd00000000016 */
[----:B------:R-:W-:Y:S02]  /*0e80*/  DFMA R38, R12, R38, R38 ;  /* 0x000000260c26722b */ /* 0x000fe40000000026 */
[----:B------:R-:W-:-:S10]  /*0e90*/  DFMA R12, R40, R12, 1 ;  /* 0x3ff00000280c742b */ /* 0x000fd4000000000c */
[----:B------:R-:W-:Y:S02]  /*0ea0*/  FSEL R14, R12, R38, !P0 ;  /* 0x000000260c0e7208 */ /* 0x000fe40004000000 */
[----:B------:R-:W-:Y:S02]  /*0eb0*/  FSEL R15, R13, R39, !P0 ;  /* 0x000000270d0f7208 */ /* 0x000fe40004000000 */
[----:B------:R-:W-:-:S04]  /*0ec0*/  LOP3.LUT P0, RZ, R37, 0x2, RZ, 0xc0, !PT ;  /* 0x0000000225ff7812 */ /* 0x000fc8000780c0ff */
[----:B------:R-:W-:-:S10]  /*0ed0*/  DADD R12, RZ, -R14 ;  /* 0x00000000ff0c7229 */ /* 0x000fd4000000080e */
[----:B------:R-:W-:Y:S02]  /*0ee0*/  FSEL R12, R14, R12, !P0 ;  /* 0x0000000c0e0c7208 */ /* 0x000fe40004000000 */
[----:B------:R-:W-:-:S05]  /*0ef0*/  FSEL R13, R15, R13, !P0 ;  /* 0x0000000d0f0d7208 */ /* 0x000fca0004000000 */
[----:B------:R0:W-:Y:S04]  /*0f00*/  STG.E.64 desc[UR6][R16.64], R12 ;  /* 0x0000000c10007986 */ /* 0x0001e8000c101b06 */
[----:B------:R-:W2:Y:S02]  /*0f10*/  LDG.E.64 R44, desc[UR6][R34.64] ;  /* 0x00000006222c7981 */ /* 0x000ea4000c1e1b00 */
[----:B--2---:R-:W-:-:S14]  /*0f20*/  DSETP.NEU.AND P0, PT, |R44|, +INF , PT ;  /* 0x7ff000002c00742a */ /* 0x004fdc0003f0d200 */
[----:B------:R-:W-:Y:S01]  /*0f30*/  @!P0 DMUL R38, RZ, R44 ;  /* 0x0000002cff268228 */ /* 0x000fe20000000000 */
[----:B------:R-:W-:Y:S01]  /*0f40*/  @!P0 IMAD.MOV.U32 R37, RZ, RZ, RZ ;  /* 0x000000ffff258224 */ /* 0x000fe200078e00ff */
[----:B0-----:R-:W-:Y:S09]  /*0f50*/  @!P0 BRA `(.L_x_12) ;  /* 0x0000000000608947 */ /* 0x001ff20003800000 */
        /* <DEDUP_REMOVED lines=19> */
[----:B------:R-:W-:Y:S05]  /*1090*/  CALL.REL.NOINC `($_Z13simulation_cuidPdS_idiS_S_S_S_S_S_S_i$__internal_trig_reduction_slowpathd) ;  /* 0x0000004800387944 */ /* 0x000fea0003c00000 */
[----:B------:R-:W-:Y:S05]  /*10a0*/  BSYNC.RECONVERGENT B0 ;  /* 0x0000000000007941 */ /* 0x000fea0003800200 */
.L_x_13:
[----:B------:R-:W-:Y:S02]  /*10b0*/  IMAD.MOV.U32 R37, RZ, RZ, R15 ;  /* 0x000000ffff257224 */ /* 0x000fe400078e000f */
[----:B------:R-:W-:Y:S02]  /*10c0*/  IMAD.MOV.U32 R38, RZ, RZ, R12 ;  /* 0x000000ffff267224 */ /* 0x000fe400078e000c */
[----:B------:R-:W-:-:S07]  /*10d0*/  IMAD.MOV.U32 R39, RZ, RZ, R13 ;  /* 0x000000ffff277224 */ /* 0x000fce00078e000d */
.L_x_12:
[----:B------:R-:W-:-:S05]  /*10e0*/  IMAD.SHL.U32 R12, R37, 0x40, RZ ;  /* 0x00000040250c7824 */ /* 0x000fca00078e00ff */
[----:B------:R-:W-:-:S04]  /*10f0*/  LOP3.LUT R12, R12, 0x40, RZ, 0xc0, !PT ;  /* 0x000000400c0c7812 */ /* 0x000fc800078ec0ff */
[----:B------:R-:W-:-:S05]  /*1100*/  IADD3 R44, P0, PT, R12, UR12, RZ ;  /* 0x0000000c0c2c7c10 */ /* 0x000fca000ff1e0ff */
[----:B------:R-:W-:-:S05]  /*1110*/  IMAD.X R45, RZ, RZ, UR13, P0 ;  /* 0x0000000dff2d7e24 */ /* 0x000fca00080e06ff */
[----:B------:R-:W2:Y:S04]  /*1120*/  LDG.E.128.CONSTANT R12, desc[UR6][R44.64] ;  /* 0x000000062c0c7981 */ /* 0x000ea8000c1e9d00 */
[----:B------:R-:W3:Y:S04]  /*1130*/  LDG.E.128.CONSTANT R16, desc[UR6][R44.64+0x10] ;  /* 0x000010062c107981 */ /* 0x000ee8000c1e9d00 */
[----:B------:R-:W4:Y:S01]  /*1140*/  LDG.E.128.CONSTANT R20, desc[UR6][R44.64+0x20] ;  /* 0x000020062c147981 */ /* 0x000f22000c1e9d00 */
[----:B------:R-:W-:Y:S01]  /*1150*/  LOP3.LUT R40, R37, 0x1, RZ, 0xc0, !PT ;  /* 0x0000000125287812 */ /* 0x000fe200078ec0ff */
[----:B------:R-:W-:Y:S01]  /*1160*/  IMAD.MOV.U32 R42, RZ, RZ, 0x20fd8164 ;  /* 0x20fd8164ff2a7424 */ /* 0x000fe200078e00ff */
[----:B------:R-:W-:Y:S01]  /*1170*/  UIADD3 UR8, UP1, UPT, UR8, 0x8, URZ ;  /* 0x0000000808087890 */ /* 0x000fe2000ff3e0ff */
[----:B------:R-:W-:Y:S01]  /*1180*/  IMAD.MOV.U32 R43, RZ, RZ, 0x3da8ff83 ;  /* 0x3da8ff83ff2b7424 */ /* 0x000fe200078e00ff */
[----:B------:R-:W-:Y:S01]  /*1190*/  ISETP.NE.U32.AND P0, PT, R40, 0x1, PT ;  /* 0x000000012800780c */ /* 0x000fe20003f05070 */
[----:B------:R-:W-:Y:S01]  /*11a0*/  DMUL R40, R38, R38 ;  /* 0x0000002626287228 */ /* 0x000fe20000000000 */
[----:B------:R-:W-:Y:S01]  /*11b0*/  VIADD R36, R36, 0x1 ;  /* 0x0000000124247836 */ /* 0x000fe20000000000 */
[----:B------:R-:W-:Y:S01]  /*11c0*/  IADD3 R34, P1, PT, R34, 0x8, RZ ;  /* 0x0000000822227810 */ /* 0x000fe20007f3e0ff */
[----:B------:R-:W-:Y:S01]  /*11d0*/  UIADD3.X UR9, UPT, UPT, URZ, UR9, URZ, UP1, !UPT ;  /* 0x00000009ff097290 */ /* 0x000fe20008ffe4ff */
[----:B------:R-:W-:-:S02]  /*11e0*/  FSEL R42, R42, -8.06006814911005101289e+34, !P0 ;  /* 0xf9785eba2a2a7808 */ /* 0x000fc40004000000 */
[----:B------:R-:W-:Y:S01]  /*11f0*/  FSEL R43, -R43, 0.11223486810922622681, !P0 ;  /* 0x3de5db652b2b7808 */ /* 0x000fe20004000100 */
[----:B------:R-:W-:-:S05]  /*1200*/  IMAD.X R35, RZ, RZ, R35, P1 ;  /* 0x000000ffff237224 */ /* 0x000fca00008e0623 */
[----:B--2---:R-:W-:-:S08]  /*1210*/  DFMA R12, R40, R42, R12 ;  /* 0x0000002a280c722b */ /* 0x004fd0000000000c */
[----:B------:R-:W-:-:S08]  /*1220*/  DFMA R12, R40, R12, R14 ;  /* 0x0000000c280c722b */ /* 0x000fd0000000000e */
[----:B---3--:R-:W-:Y:S01]  /*1230*/  DFMA R12, R40, R12, R16 ;  /* 0x0000000c280c722b */ /* 0x008fe20000000010 */
[----:B------:R-:W-:Y:S01]  /*1240*/  IMAD.U32 R16, RZ, RZ, UR4 ;  /* 0x00000004ff107e24 */ /* 0x000fe2000f8e00ff */
[----:B------:R-:W-:Y:S01]  /*1250*/  UIADD3 UR4, UP0, UPT, UR4, 0x8, URZ ;  /* 0x0000000804047890 */ /* 0x000fe2000ff1e0ff */
[----:B------:R-:W-:-:S03]  /*1260*/  IMAD.U32 R17, RZ, RZ, UR5 ;  /* 0x00000005ff117e24 */ /* 0x000fc6000f8e00ff */
[----:B------:R-:W-:Y:S02]  /*1270*/  UIADD3.X UR5, UPT, UPT, URZ, UR5, URZ, UP0, !UPT ;  /* 0x00000005ff057290 */ /* 0x000fe400087fe4ff */
[----:B------:R-:W-:-:S08]  /*1280*/  DFMA R12, R40, R12, R18 ;  /* 0x0000000c280c722b */ /* 0x000fd00000000012 */
[----:B----4-:R-:W-:-:S08]  /*1290*/  DFMA R12, R40, R12, R20 ;  /* 0x0000000c280c722b */ /* 0x010fd00000000014 */
        /* <DEDUP_REMOVED lines=8> */
[----:B------:R-:W-:Y:S02]  /*1320*/  FSEL R13, R15, R13, !P0 ;  /* 0x0000000d0f0d7208 */ /* 0x000fe40004000000 */
[----:B------:R-:W-:-:S03]  /*1330*/  ISETP.NE.AND P0, PT, R36, RZ, PT ;  /* 0x000000ff2400720c */ /* 0x000fc60003f05270 */
[----:B------:R1:W-:Y:S10]  /*1340*/  STG.E.64 desc[UR6][R16.64], R12 ;  /* 0x0000000c10007986 */ /* 0x0003f4000c101b06 */
[----:B------:R-:W-:Y:S05]  /*1350*/  @P0 BRA `(.L_x_14) ;  /* 0xfffffff400f80947 */ /* 0x000fea000383ffff */
[----:B------:R-:W-:Y:S05]  /*1360*/  BRA `(.L_x_15) ;  /* 0x0000000400e47947 */ /* 0x000fea0003800000 */
.L_x_7:
[----:B------:R-:W2:Y:S01]  /*1370*/  LDG.E.64 R14, desc[UR6][R26.64] ;  /* 0x000000061a0e7981 */ /* 0x000ea2000c1e1b00 */
[----:B------:R-:W-:Y:S01]  /*1380*/  BSSY.RECONVERGENT B0, `(.L_x_16) ;  /* 0x000001e000007945 */ /* 0x000fe20003800200 */
[----:B--2---:R-:W-:-:S14]  /*1390*/  DSETP.NEU.AND P0, PT, |R14|, +INF , PT ;  /* 0x7ff000000e00742a */ /* 0x004fdc0003f0d200 */
[----:B------:R-:W-:Y:S01]  /*13a0*/  @!P0 DMUL R34, RZ, R14 ;  /* 0x0000000eff228228 */ /* 0x000fe20000000000 */
[----:B------:R-:W-:Y:S01]  /*13b0*/  @!P0 IMAD.MOV.U32 R38, RZ, RZ, 0x1 ;  /* 0x00000001ff268424 */ /* 0x000fe200078e00ff */
[----:B------:R-:W-:Y:S09]  /*13c0*/  @!P0 BRA `(.L_x_17) ;  /* 0x0000000000648947 */ /* 0x000ff20003800000 */
[----:B------:R-:W-:Y:S01]  /*13d0*/  UMOV UR4, 0x6dc9c883 ;  /* 0x6dc9c88300047882 */ /* 0x000fe20000000000 */
[----:B------:R-:W-:Y:S01]  /*13e0*/  UMOV UR5, 0x3fe45f30 ;  /* 0x3fe45f3000057882 */ /* 0x000fe20000000000 */
[C---:B------:R-:W-:Y:S01]  /*13f0*/  DSETP.GE.AND P0, PT, |R14|.reuse, 2.14748364800000000000e+09, PT ;  /* 0x41e000000e00742a */ /* 0x040fe20003f06200 */
[----:B------:R-:W-:Y:S01]  /*1400*/  BSSY.RECONVERGENT B1, `(.L_x_18) ;  /* 0x0000014000017945 */ /* 0x000fe20003800200 */
        /* <DEDUP_REMOVED lines=13> */
[----:B------:R-:W-:Y:S01]  /*14e0*/  IMAD.MOV.U32 R45, RZ, RZ, R15 ;  /* 0x000000ffff2d7224 */ /* 0x000fe200078e000f */
[----:B------:R-:W-:-:S07]  /*14f0*/  MOV R44, 0x1510 ;  /* 0x00001510002c7802 */ /* 0x000fce0000000f00 */
[----:B------:R-:W-:Y:S05]  /*1500*/  CALL.REL.NOINC `($_Z13simulation_cuidPdS_idiS_S_S_S_S_S_S_i$__internal_trig_reduction_slowpathd) ;  /* 0x00000044001c7944 */ /* 0x000fea0003c00000 */
[----:B------:R-:W-:Y:S02]  /*1510*/  IMAD.MOV.U32 R38, RZ, RZ, R15 ;  /* 0x000000ffff267224 */ /* 0x000fe400078e000f */
[----:B------:R-:W-:Y:S02]  /*1520*/  IMAD.MOV.U32 R34, RZ, RZ, R12 ;  /* 0x000000ffff227224 */ /* 0x000fe400078e000c */
[----:B------:R-:W-:-:S07]  /*1530*/  IMAD.MOV.U32 R35, RZ, RZ, R13 ;  /* 0x000000ffff237224 */ /* 0x000fce00078e000d */
.L_x_19:
[----:B------:R-:W-:Y:S05]  /*1540*/  BSYNC.RECONVERGENT B1 ;  /* 0x0000000000017941 */ /* 0x000fea0003800200 */
.L_x_18:
[----:B------:R-:W-:-:S07]  /*1550*/  VIADD R38, R38, 0x1 ;  /* 0x0000000126267836 */ /* 0x000fce0000000000 */
.L_x_17:
[----:B------:R-:W-:Y:S05]  /*1560*/  BSYNC.RECONVERGENT B0 ;  /* 0x0000000000007941 */ /* 0x000fea0003800200 */
.L_x_16:
[----:B------:R-:W0:Y:S01]  /*1570*/  LDCU.64 UR4, c[0x4][0x8] ;  /* 0x01000100ff0477ac */ /* 0x000e220008000a00 */
[----:B------:R-:W-:-:S05]  /*1580*/  IMAD.SHL.U32 R12, R38, 0x40, RZ ;  /* 0x00000040260c7824 */ /* 0x000fca00078e00ff */
[----:B------:R-:W-:-:S04]  /*1590*/  LOP3.LUT R12, R12, 0x40, RZ, 0xc0, !PT ;  /* 0x000000400c0c7812 */ /* 0x000fc800078ec0ff */
[----:B0-----:R-:W-:-:S05]  /*15a0*/  IADD3 R40, P0, PT, R12, UR4, RZ ;  /* 0x000000040c287c10 */ /* 0x001fca000ff1e0ff */
[----:B------:R-:W-:-:S05]  /*15b0*/  IMAD.X R41, RZ, RZ, UR5, P0 ;  /* 0x00000005ff297e24 */ /* 0x000fca00080e06ff */
[----:B------:R-:W2:Y:S04]  /*15c0*/  LDG.E.128.CONSTANT R12, desc[UR6][R40.64] ;  /* 0x00000006280c7981 */ /* 0x000ea8000c1e9d00 */
[----:B------:R-:W3:Y:S04]  /*15d0*/  LDG.E.128.CONSTANT R16, desc[UR6][R40.64+0x10] ;  /* 0x0000100628107981 */ /* 0x000ee8000c1e9d00 */
[----:B------:R-:W4:Y:S01]  /*15e0*/  LDG.E.128.CONSTANT R20, desc[UR6][R40.64+0x20] ;  /* 0x0000200628147981 */ /* 0x000f22000c1e9d00 */
[----:B------:R-:W-:Y:S01]  /*15f0*/  LOP3.LUT R36, R38, 0x1, RZ, 0xc0, !PT ;  /* 0x0000000126247812 */ /* 0x000fe200078ec0ff */
[----:B------:R-:W-:-:S02]  /*1600*/  IMAD.MOV.U32 R42, RZ, RZ, 0x20fd8164 ;  /* 0x20fd8164ff2a7424 */ /* 0x000fc400078e00ff */
[----:B------:R-:W-:Y:S01]  /*1610*/  IMAD.MOV.U32 R39, RZ, RZ, 0x3da8ff83 ;  /* 0x3da8ff83ff277424 */ /* 0x000fe200078e00ff */
[----:B------:R-:W-:Y:S01]  /*1620*/  ISETP.NE.U32.AND P0, PT, R36, 0x1, PT ;  /* 0x000000012400780c */ /* 0x000fe20003f05070 */
[----:B------:R-:W-:-:S03]  /*1630*/  DMUL R36, R34, R34 ;  /* 0x0000002222247228 */ /* 0x000fc60000000000 */
[----:B------:R-:W-:Y:S02]  /*1640*/  FSEL R42, R42, -8.06006814911005101289e+34, !P0 ;  /* 0xf9785eba2a2a7808 */ /* 0x000fe40004000000 */
[----:B------:R-:W-:-:S06]  /*1650*/  FSEL R43, -R39, 0.11223486810922622681, !P0 ;  /* 0x3de5db65272b7808 */ /* 0x000fcc0004000100 */
[----:B--2---:R-:W-:-:S08]  /*1660*/  DFMA R12, R36, R42, R12 ;  /* 0x0000002a240c722b */ /* 0x004fd0000000000c */
[----:B------:R-:W-:-:S08]  /*1670*/  DFMA R12, R36, R12, R14 ;  /* 0x0000000c240c722b */ /* 0x000fd0000000000e */
[----:B---3--:R-:W-:-:S08]  /*1680*/  DFMA R12, R36, R12, R16 ;  /* 0x0000000c240c722b */ /* 0x008fd00000000010 */
        /* <DEDUP_REMOVED lines=12> */
[----:B------:R-:W2:Y:S01]  /*1750*/  LDG.E.64 R14, desc[UR6][R26.64] ;  /* 0x000000061a0e7981 */ /* 0x000ea2000c1e1b00 */
[----:B------:R-:W-:Y:S01]  /*1760*/  BSSY.RECONVERGENT B0, `(.L_x_20) ;  /* 0x000001b000007945 */ /* 0x000fe20003800200 */
        /* <DEDUP_REMOVED lines=9> */
[----:B------:R-:W-:-:S08]  /*1800*/  UMOV UR5, 0x3ff921fb ;  /* 0x3ff921fb00057882 */ /* 0x000fd00000000000 */
        /* <DEDUP_REMOVED lines=16> */
.L_x_21:
[----:B------:R-:W-:Y:S05]  /*1910*/  BSYNC.RECONVERGENT B0 ;  /* 0x0000000000007941 */ /* 0x000fea0003800200 */
.L_x_20:
        /* <DEDUP_REMOVED lines=9> */
[----:B------:R-:W-:Y:S01]  /*19b0*/  IMAD.MOV.U32 R42, RZ, RZ, 0x20fd8164 ;  /* 0x20fd8164ff2a7424 */ /* 0x000fe200078e00ff */
[----:B------:R-:W-:-:S02]  /*19c0*/  DMUL R38, R36, R36 ;  /* 0x0000002424267228 */ /* 0x000fc40000000000 */
[----:B------:R-:W-:Y:S01]  /*19d0*/  ISETP.NE.U32.AND P0, PT, R35, 0x1, PT ;  /* 0x000000012300780c */ /* 0x000fe20003f05070 */
[----:B------:R-:W-:-:S03]  /*19e0*/  IMAD.MOV.U32 R35, RZ, RZ, 0x3da8ff83 ;  /* 0x3da8ff83ff237424 */ /* 0x000fc600078e00ff */
        /* <DEDUP_REMOVED lines=16> */
[----:B------:R0:W-:Y:S02]  /*1af0*/  STG.E.64 desc[UR6][R10.64], R12 ;  /* 0x0000000c0a007986 */ /* 0x0001e4000c101b06 */
.L_x_15:
[----:B------:R-:W2:Y:S02]  /*1b00*/  LDCU UR4, c[0x0][0x380] ;  /* 0x00007000ff0477ac */ /* 0x000ea40008000800 */
[----:B--2---:R-:W-:-:S09]  /*1b10*/  UISETP.GE.AND UP0, UPT, UR4, 0x1, UPT ;  /* 0x000000010400788c */ /* 0x004fd2000bf06270 */
[----:B------:R-:W-:Y:S05]  /*1b20*/  BRA.U !UP0, `(.L_x_8) ;  /* 0x0000000908a07547 */ /* 0x000fea000b800000 */
[----:B------:R-:W-:Y:S01]  /*1b30*/  UISETP.GE.U32.AND UP0, UPT, UR4, 0x10, UPT ;  /* 0x000000100400788c */ /* 0x000fe2000bf06070 */
[----:B------:R-:W-:Y:S01]  /*1b40*/  IMAD.MOV.U32 R48, RZ, RZ, RZ ;  /* 0x000000ffff307224 */ /* 0x000fe200078e00ff */
[----:B------:R-:W-:Y:S02]  /*1b50*/  CS2R R30, SRZ ;  /* 0x00000000001e7805 */ /* 0x000fe4000001ff00 */
[----:B------:R-:W-:-:S05]  /*1b60*/  CS2R R32, SRZ ;  /* 0x0000000000207805 */ /* 0x000fca000001ff00 */
[----:B------:R-:W-:Y:S05]  /*1b70*/  BRA.U !UP0, `(.L_x_22) ;  /* 0x0000000508287547 */ /* 0x000fea000b800000 */
[----:B------:R-:W-:Y:S01]  /*1b80*/  IMAD.MOV.U32 R48, RZ, RZ, RZ ;  /* 0x000000ffff307224 */ /* 0x000fe200078e00ff */
[----:B------:R-:W-:-:S07]  /*1b90*/  CS2R R30, SRZ ;  /* 0x00000000001e7805 */ /* 0x000fce000001ff00 */
.L_x_23:
[----:B------:R-:W2:Y:S08]  /*1ba0*/  LDC.64 R14, c[0x0][0x3e0] ;  /* 0x0000f800ff0e7b82 */ /* 0x000eb00000000a00 */
[----:B01----:R-:W0:Y:S01]  /*1bb0*/  LDC.64 R12, c[0x0][0x3e8] ;  /* 0x0000fa00ff0c7b82 */ /* 0x003e220000000a00 */
[----:B--2---:R-:W-:-:S05]  /*1bc0*/  IMAD.WIDE.U32 R14, R48, 0x8, R14 ;  /* 0x00000008300e7825 */ /* 0x004fca00078e000e */
[----:B------:R-:W2:Y:S04]  /*1bd0*/  LDG.E.64 R34, desc[UR6][R14.64] ;  /* 0x000000060e227981 */ /* 0x000ea8000c1e1b00 */
[----:B------:R-:W3:Y:S04]  /*1be0*/  LDG.E.64 R22, desc[UR6][R14.64+0x8] ;  /* 0x000008060e167981 */ /* 0x000ee8000c1e1b00 */
[----:B------:R-:W4:Y:S01]  /*1bf0*/  LDG.E.64 R20, desc[UR6][R14.64+0x10] ;  /* 0x000010060e147981 */ /* 0x000f22000c1e1b00 */
[----:B0-----:R-:W-:-:S03]  /*1c00*/  IMAD.WIDE.U32 R12, R48, 0x8, R12 ;  /* 0x00000008300c7825 */ /* 0x001fc600078e000c */
        /* <DEDUP_REMOVED lines=10> */
[----:B--2---:R-:W-:-:S03]  /*1cb0*/  DADD R34, R34, R32 ;  /* 0x0000000022227229 */ /* 0x004fc60000000020 */
[----:B------:R-:W2:Y:S05]  /*1cc0*/  LDG.E.64 R32, desc[UR6][R12.64+0x28] ;  /* 0x000028060c207981 */ /* 0x000eaa000c1e1b00 */
[----:B---3--:R-:W-:Y:S02]  /*1cd0*/  DADD R22, R34, R22 ;  /* 0x0000000022167229 */ /* 0x008fe40000000016 */
[----:B------:R-:W3:Y:S06]  /*1ce0*/  LDG.E.64 R34, desc[UR6][R14.64+0x30] ;  /* 0x000030060e227981 */ /* 0x000eec000c1e1b00 */
[----:B----4-:R-:W-:-:S02]  /*1cf0*/  DADD R20, R22, R20 ;  /* 0x0000000016147229 */ /* 0x010fc40000000014 */
[----:B------:R-:W4:Y:S06]  /*1d00*/  LDG.E.64 R22, desc[UR6][R12.64+0x30] ;  /* 0x000030060c167981 */ /* 0x000f2c000c1e1b00 */
[----:B-----5:R-:W-:Y:S02]  /*1d10*/  DADD R44, R20, R44 ;  /* 0x00000000142c7229 */ /* 0x020fe4000000002c */
[----:B------:R-:W5:Y:S01]  /*1d20*/  LDG.E.64 R20, desc[UR6][R14.64+0x38] ;  /* 0x000038060e147981 */ /* 0x000f62000c1e1b00 */
[----:B------:R-:W-:-:S03]  /*1d30*/  DADD R30, R18, R30 ;  /* 0x00000000121e7229 */ /* 0x000fc6000000001e */
[----:B------:R-:W4:Y:S05]  /*1d40*/  LDG.E.64 R18, desc[UR6][R12.64+0x38] ;  /* 0x000038060c127981 */ /* 0x000f2a000c1e1b00 */
[----:B------:R-:W-:Y:S01]  /*1d50*/  DADD R30, R30, R46 ;  /* 0x000000001e1e7229 */ /* 0x000fe2000000002e */
[----:B------:R-:W4:Y:S01]  /*1d60*/  LDG.E.64 R46, desc[UR6][R12.64+0x40] ;  /* 0x000040060c2e7981 */ /* 0x000f22000c1e1b00 */
[----:B------:R-:W-:-:S03]  /*1d70*/  DADD R40, R44, R40 ;  /* 0x000000002c287229 */ /* 0x000fc60000000028 */
[----:B------:R-:W4:Y:S03]  /*1d80*/  LDG.E.64 R44, desc[UR6][R12.64+0x70] ;  /* 0x000070060c2c7981 */ /* 0x000f26000c1e1b00 */
[----:B------:R-:W-:-:S08]  /*1d90*/  DADD R16, R30, R16 ;  /* 0x000000001e107229 */ /* 0x000fd00000000010 */
[----:B------:R-:W-:Y:S02]  /*1da0*/  DADD R30, R16, R42 ;  /* 0x00000000101e7229 */ /* 0x000fe4000000002a */
[----:B------:R-:W-:Y:S01]  /*1db0*/  DADD R42, R40, R38 ;  /* 0x00000000282a7229 */ /* 0x000fe20000000026 */
[----:B------:R-:W4:Y:S04]  /*1dc0*/  LDG.E.64 R16, desc[UR6][R14.64+0x48] ;  /* 0x000048060e107981 */ /* 0x000f28000c1e1b00 */
[----:B------:R-:W4:Y:S01]  /*1dd0*/  LDG.E.64 R40, desc[UR6][R12.64+0x48] ;  /* 0x000048060c287981 */ /* 0x000f22000c1e1b00 */
[----:B------:R-:W-:-:S03]  /*1de0*/  DADD R30, R30, R36 ;  /* 0x000000001e1e7229 */ /* 0x000fc60000000024 */
[----:B------:R-:W4:Y:S04]  /*1df0*/  LDG.E.64 R38, desc[UR6][R14.64+0x50] ;  /* 0x000050060e267981 */ /* 0x000f28000c1e1b00 */
[----:B------:R-:W4:Y:S01]  /*1e00*/  LDG.E.64 R36, desc[UR6][R12.64+0x50] ;  /* 0x000050060c247981 */ /* 0x000f22000c1e1b00 */
[----:B--2---:R-:W-:-:S03]  /*1e10*/  DADD R30, R30, R32 ;  /* 0x000000001e1e7229 */ /* 0x004fc60000000020 */
[----:B------:R-:W2:Y:S01]  /*1e20*/  LDG.E.64 R32, desc[UR6][R12.64+0x58] ;  /* 0x000058060c207981 */ /* 0x000ea2000c1e1b00 */
[----:B---3--:R-:W-:-:S03]  /*1e30*/  DADD R42, R42, R34 ;  /* 0x000000002a2a7229 */ /* 0x008fc60000000022 */
[----:B------:R-:W3:Y:S05]  /*1e40*/  LDG.E.64 R34, desc[UR6][R14.64+0x58] ;  /* 0x000058060e227981 */ /* 0x000eea000c1e1b00 */
[----:B-----5:R-:W-:Y:S02]  /*1e50*/  DADD R42, R42, R20 ;  /* 0x000000002a2a7229 */ /* 0x020fe40000000014 */
[----:B----4-:R-:W-:Y:S01]  /*1e60*/  DADD R20, R30, R22 ;  /* 0x000000001e147229 */ /* 0x010fe20000000016 */
[----:B------:R-:W4:Y:S04]  /*1e70*/  LDG.E.64 R30, desc[UR6][R14.64+0x60] ;  /* 0x000060060e1e7981 */ /* 0x000f28000c1e1b00 */
[----:B------:R-:W5:Y:S01]  /*1e80*/  LDG.E.64 R22, desc[UR6][R12.64+0x60] ;  /* 0x000060060c167981 */ /* 0x000f62000c1e1b00 */
[----:B------:R-:W-:-:S02]  /*1e90*/  DADD R50, R42, R50 ;  /* 0x000000002a327229 */ /* 0x000fc40000000032 */
[----:B------:R-:W-:Y:S02]  /*1ea0*/  DADD R42, R20, R18 ;  /* 0x00000000142a7229 */ /* 0x000fe40000000012 */
[----:B------:R-:W5:Y:S04]  /*1eb0*/  LDG.E.64 R20, desc[UR6][R14.64+0x68] ;  /* 0x000068060e147981 */ /* 0x000f68000c1e1b00 */
[----:B------:R-:W5:Y:S02]  /*1ec0*/  LDG.E.64 R18, desc[UR6][R12.64+0x68] ;  /* 0x000068060c127981 */ /* 0x000f64000c1e1b00 */
[----:B------:R-:W-:Y:S02]  /*1ed0*/  DADD R46, R42, R46 ;  /* 0x000000002a2e7229 */ /* 0x000fe4000000002e */
[----:B------:R-:W5:Y:S04]  /*1ee0*/  LDG.E.64 R42, desc[UR6][R14.64+0x70] ;  /* 0x000070060e2a7981 */ /* 0x000f68000c1e1b00 */
[----:B------:R-:W5:Y:S01]  /*1ef0*/  LDG.E.64 R14, desc[UR6][R14.64+0x78] ;  /* 0x000078060e0e7981 */ /* 0x000f62000c1e1b00 */
[----:B------:R-:W-:-:S02]  /*1f00*/  DADD R16, R50, R16 ;  /* 0x0000000032107229 */ /* 0x000fc40000000010 */
[----:B------:R-:W-:-:S06]  /*1f10*/  DADD R40, R46, R40 ;  /* 0x000000002e287229 */ /* 0x000fcc0000000028 */
[----:B------:R-:W-:Y:S02]  /*1f20*/  DADD R16, R16, R38 ;  /* 0x0000000010107229 */ /* 0x000fe40000000026 */
[----:B------:R-:W-:Y:S01]  /*1f30*/  DADD R36, R40, R36 ;  /* 0x0000000028247229 */ /* 0x000fe20000000024 */
[----:B------:R-:W-:-:S05]  /*1f40*/  VIADD R48, R48, 0x10 ;  /* 0x0000001030307836 */ /* 0x000fca0000000000 */
[----:B------:R-:W-:Y:S02]  /*1f50*/  ISETP.NE.AND P0, PT, R48, R3, PT ;  /* 0x000000033000720c */ /* 0x000fe40003f05270 */
[----:B--2---:R-:W-:Y:S02]  /*1f60*/  DADD R32, R36, R32 ;  /* 0x0000000024207229 */ /* 0x004fe40000000020 */
[----:B---3--:R-:W-:-:S08]  /*1f70*/  DADD R16, R16, R34 ;  /* 0x0000000010107229 */ /* 0x008fd00000000022 */
[----:B----4-:R-:W-:Y:S02]  /*1f80*/  DADD R16, R16, R30 ;  /* 0x0000000010107229 */ /* 0x010fe4000000001e */
[----:B-----5:R-:W-:-:S06]  /*1f90*/  DADD R22, R32, R22 ;  /* 0x0000000020167229 */ /* 0x020fcc0000000016 */
[----:B------:R-:W-:Y:S02]  /*1fa0*/  DADD R16, R16, R20 ;  /* 0x0000000010107229 */ /* 0x000fe40000000014 */
[----:B------:R-:W-:-:S06]  /*1fb0*/  DADD R18, R22, R18 ;  /* 0x0000000016127229 */ /* 0x000fcc0000000012 */
[----:B------:R-:W-:Y:S02]  /*1fc0*/  DADD R16, R16, R42 ;  /* 0x0000000010107229 */ /* 0x000fe4000000002a */
[----:B------:R-:W-:-:S06]  /*1fd0*/  DADD R18, R18, R44 ;  /* 0x0000000012127229 */ /* 0x000fcc000000002c */
[----:B------:R-:W-:Y:S02]  /*1fe0*/  DADD R32, R16, R14 ;  /* 0x0000000010207229 */ /* 0x000fe4000000000e */
[----:B------:R-:W-:Y:S01]  /*1ff0*/  DADD R30, R18, R52 ;  /* 0x00000000121e7229 */ /* 0x000fe20000000034 */
[----:B------:R-:W-:Y:S10]  /*2000*/  @P0 BRA `(.L_x_23) ;  /* 0xfffffff800e40947 */ /* 0x000ff4000383ffff */
[----:B------:R-:W-:-:S07]  /*2010*/  IMAD.MOV.U32 R48, RZ, RZ, R3 ;  /* 0x000000ffff307224 */ /* 0x000fce00078e0003 */
.L_x_22:
[----:B------:R-:W-:-:S13]  /*2020*/  ISETP.NE.AND P0, PT, R0, RZ, PT ;  /* 0x000000ff0000720c */ /* 0x000fda0003f05270 */
[----:B------:R-:W-:Y:S05]  /*2030*/  @!P0 BRA `(.L_x_8) ;  /* 0x00000004005c8947 */ /* 0x000fea0003800000 */
[----:B01----:R-:W-:Y:S01]  /*2040*/  VIADD R12, R0, 0xffffffff ;  /* 0xffffffff000c7836 */ /* 0x003fe20000000000 */
[----:B------:R-:W-:-:S04]  /*2050*/  ISETP.NE.AND P1, PT, R2, RZ, PT ;  /* 0x000000ff0200720c */ /* 0x000fc80003f25270 */
[----:B------:R-:W-:-:S13]  /*2060*/  ISETP.GE.U32.AND P0, PT, R12, 0x7, PT ;  /* 0x000000070c00780c */ /* 0x000fda0003f06070 */
[----:B------:R-:W-:Y:S05]  /*2070*/  @!P0 BRA `(.L_x_24) ;  /* 0x0000000000948947 */ /* 0x000fea0003800000 */
[----:B------:R-:W0:Y:S08]  /*2080*/  LDC.64 R16, c[0x0][0x3e0] ;  /* 0x0000f800ff107b82 */ /* 0x000e300000000a00 */
[----:B------:R-:W1:Y:S01]  /*2090*/  LDC.64 R14, c[0x0][0x3e8] ;  /* 0x0000fa00ff0e7b82 */ /* 0x000e620000000a00 */
[----:B0-----:R-:W-:-:S05]  /*20a0*/  IMAD.WIDE.U32 R16, R48, 0x8, R16 ;  /* 0x0000000830107825 */ /* 0x001fca00078e0010 */
[----:B------:R-:W2:Y:S01]  /*20b0*/  LDG.E.64 R44, desc[UR6][R16.64] ;  /* 0x00000006102c7981 */ /* 0x000ea2000c1e1b00 */
[----:B-1----:R-:W-:-:S03]  /*20c0*/  IMAD.WIDE.U32 R14, R48, 0x8, R14 ;  /* 0x00000008300e7825 */ /* 0x002fc600078e000e */
        /* <DEDUP_REMOVED lines=14> */
[----:B------:R-:W2:Y:S01]  /*21b0*/  LDG.E.64 R32, desc[UR6][R14.64+0x28] ;  /* 0x000028060e207981 */ /* 0x000ea2000c1e1b00 */
[----:B----4-:R-:W-:-:S03]  /*21c0*/  DADD R50, R30, R50 ;  /* 0x000000001e327229 */ /* 0x010fc60000000032 */
[----:B------:R-:W4:Y:S01]  /*21d0*/  LDG.E.64 R30, desc[UR6][R14.64+0x30] ;  /* 0x000030060e1e7981 */ /* 0x000f22000c1e1b00 */
[----:B---3--:R-:W-:-:S04]  /*21e0*/  DADD R12, R44, R12 ;  /* 0x000000002c0c7229 */ /* 0x008fc8000000000c */
[----:B-----5:R-:W-:-:S04]  /*21f0*/  DADD R40, R50, R40 ;  /* 0x0000000032287229 */ /* 0x020fc80000000028 */
[----:B------:R-:W-:-:S04]  /*2200*/  DADD R12, R12, R38 ;  /* 0x000000000c0c7229 */ /* 0x000fc80000000026 */
[----:B------:R-:W-:-:S04]  /*2210*/  DADD R36, R40, R36 ;  /* 0x0000000028247229 */ /* 0x000fc80000000024 */
[----:B------:R-:W-:-:S04]  /*2220*/  DADD R12, R12, R34 ;  /* 0x000000000c0c7229 */ /* 0x000fc80000000022 */
[----:B------:R-:W-:-:S04]  /*2230*/  DADD R22, R36, R22 ;  /* 0x0000000024167229 */ /* 0x000fc80000000016 */
[----:B------:R-:W-:-:S04]  /*2240*/  DADD R12, R12, R20 ;  /* 0x000000000c0c7229 */ /* 0x000fc80000000014 */
[----:B------:R-:W-:-:S04]  /*2250*/  DADD R18, R22, R18 ;  /* 0x0000000016127229 */ /* 0x000fc80000000012 */
[----:B------:R-:W-:-:S08]  /*2260*/  DADD R12, R12, R42 ;  /* 0x000000000c0c7229 */ /* 0x000fd0000000002a */
[----:B------:R-:W-:Y:S01]  /*2270*/  DADD R12, R12, R46 ;  /* 0x000000000c0c7229 */ /* 0x000fe2000000002e */
[----:B------:R-:W-:Y:S01]  /*2280*/  VIADD R48, R48, 0x8 ;  /* 0x0000000830307836 */ /* 0x000fe20000000000 */
[----:B--2---:R-:W-:-:S08]  /*2290*/  DADD R18, R18, R32 ;  /* 0x0000000012127229 */ /* 0x004fd00000000020 */
[----:B----4-:R-:W-:Y:S02]  /*22a0*/  DADD R30, R18, R30 ;  /* 0x00000000121e7229 */ /* 0x010fe4000000001e */
[----:B------:R-:W-:-:S06]  /*22b0*/  DADD R32, R12, R16 ;  /* 0x000000000c207229 */ /* 0x000fcc0000000010 */
[----:B------:R-:W-:-:S11]  /*22c0*/  DADD R30, R30, R52 ;  /* 0x000000001e1e7229 */ /* 0x000fd60000000034 */
.L_x_24:
[----:B------:R-:W-:Y:S05]  /*22d0*/  @!P1 BRA `(.L_x_8) ;  /* 0x0000000000b49947 */ /* 0x000fea0003800000 */
[----:B------:R-:W-:Y:S01]  /*22e0*/  VIADD R12, R2, 0xffffffff ;  /* 0xffffffff020c7836 */ /* 0x000fe20000000000 */
        /* <DEDUP_REMOVED lines=14> */
[----:B------:R-:W5:Y:S01]  /*23d0*/  LDG.E.64 R22, desc[UR6][R38.64+0x18] ;  /* 0x0000180626167981 */ /* 0x000f62000c1e1b00 */
[----:B------:R-:W-:Y:S01]  /*23e0*/  VIADD R48, R48, 0x4 ;  /* 0x0000000430307836 */ /* 0x000fe20000000000 */
[----:B--2---:R-:W-:-:S02]  /*23f0*/  DADD R36, R32, R36 ;  /* 0x0000000020247229 */ /* 0x004fc40000000024 */
[----:B----4-:R-:W-:-:S06]  /*2400*/  DADD R40, R30, R40 ;  /* 0x000000001e287229 */ /* 0x010fcc0000000028 */
[----:B---3--:R-:W-:Y:S02]  /*2410*/  DADD R18, R36, R18 ;  /* 0x0000000024127229 */ /* 0x008fe40000000012 */
[----:B-----5:R-:W-:-:S06]  /*2420*/  DADD R16, R40, R16 ;  /* 0x0000000028107229 */ /* 0x020fcc0000000010 */
[----:B------:R-:W-:Y:S02]  /*2430*/  DADD R14, R18, R14 ;  /* 0x00000000120e7229 */ /* 0x000fe4000000000e */
[----:B------:R-:W-:-:S06]  /*2440*/  DADD R12, R16, R12 ;  /* 0x00000000100c7229 */ /* 0x000fcc000000000c */
[----:B------:R-:W-:Y:S02]  /*2450*/  DADD R32, R14, R20 ;  /* 0x000000000e207229 */ /* 0x000fe40000000014 */
[----:B------:R-:W-:-:S11]  /*2460*/  DADD R30, R12, R22 ;  /* 0x000000000c1e7229 */ /* 0x000fd60000000016 */
.L_x_25:
[----:B------:R-:W-:Y:S05]  /*2470*/  @!P1 BRA `(.L_x_8) ;  /* 0x00000000004c9947 */ /* 0x000fea0003800000 */
[----:B------:R-:W0:Y:S08]  /*2480*/  LDC.64 R20, c[0x0][0x3e0] ;  /* 0x0000f800ff147b82 */ /* 0x000e300000000a00 */
[----:B------:R-:W1:Y:S01]  /*2490*/  LDC.64 R22, c[0x0][0x3e8] ;  /* 0x0000fa00ff167b82 */ /* 0x000e620000000a00 */
[----:B0-----:R-:W-:-:S05]  /*24a0*/  IMAD.WIDE.U32 R20, R48, 0x8, R20 ;  /* 0x0000000830147825 */ /* 0x001fca00078e0014 */
[----:B------:R-:W2:Y:S01]  /*24b0*/  LDG.E.64 R12, desc[UR6][R20.64] ;  /* 0x00000006140c7981 */ /* 0x000ea2000c1e1b00 */
[----:B-1----:R-:W-:-:S05]  /*24c0*/  IMAD.WIDE.U32 R22, R48, 0x8, R22 ;  /* 0x0000000830167825 */ /* 0x002fca00078e0016 */
[----:B------:R-:W3:Y:S01]  /*24d0*/  LDG.E.64 R14, desc[UR6][R22.64] ;  /* 0x00000006160e7981 */ /* 0x000ee2000c1e1b00 */
[----:B------:R-:W-:Y:S01]  /*24e0*/  ISETP.NE.AND P0, PT, R4, 0x1, PT ;  /* 0x000000010400780c */ /* 0x000fe20003f05270 */
[----:B--2---:R-:W-:Y:S02]  /*24f0*/  DADD R32, R32, R12 ;  /* 0x0000000020207229 */ /* 0x004fe4000000000c */
[----:B---3--:R-:W-:-:S10]  /*2500*/  DADD R30, R30, R14 ;  /* 0x000000001e1e7229 */ /* 0x008fd4000000000e */
[----:B------:R-:W-:Y:S05]  /*2510*/  @!P0 BRA `(.L_x_8) ;  /* 0x0000000000248947 */ /* 0x000fea0003800000 */
[----:B------:R-:W-:Y:S01]  /*2520*/  ISETP.NE.AND P0, PT, R4, 0x2, PT ;  /* 0x000000020400780c */ /* 0x000fe20003f05270 */
[----:B------:R-:W2:Y:S04]  /*2530*/  LDG.E.64 R12, desc[UR6][R20.64+0x8] ;  /* 0x00000806140c7981 */ /* 0x000ea8000c1e1b00 */
[----:B------:R-:W3:Y:S08]  /*2540*/  LDG.E.64 R14, desc[UR6][R22.64+0x8] ;  /* 0x00000806160e7981 */ /* 0x000ef0000c1e1b00 */
[----:B------:R-:W4:Y:S04]  /*2550*/  @P0 LDG.E.64 R16, desc[UR6][R20.64+0x10] ;  /* 0x0000100614100981 */ /* 0x000f28000c1e1b00 */
[----:B------:R-:W5:Y:S01]  /*2560*/  @P0 LDG.E.64 R18, desc[UR6][R22.64+0x10] ;  /* 0x0000100616120981 */ /* 0x000f62000c1e1b00 */
[----:B--2---:R-:W-:-:S02]  /*2570*/  DADD R32, R32, R12 ;  /* 0x0000000020207229 */ /* 0x004fc4000000000c */
[----:B---3--:R-:W-:-:S06]  /*2580*/  DADD R30, R30, R14 ;  /* 0x000000001e1e7229 */ /* 0x008fcc000000000e */
[----:B----4-:R-:W-:Y:S02]  /*2590*/  @P0 DADD R32, R32, R16 ;  /* 0x0000000020200229 */ /* 0x010fe40000000010 */
[----:B-----5:R-:W-:-:S11]  /*25a0*/  @P0 DADD R30, R30, R18 ;  /* 0x000000001e1e0229 */ /* 0x020fd60000000012 */
.L_x_8:
[----:B01----:R-:W0:Y:S01]  /*25b0*/  MUFU.RCP64H R13, R9 ;  /* 0x00000009000d7308 */ /* 0x003e220000001800 */
[----:B------:R-:W-:Y:S01]  /*25c0*/  IMAD.MOV.U32 R12, RZ, RZ, 0x1 ;  /* 0x00000001ff0c7424 */ /* 0x000fe200078e00ff */
[----:B------:R-:W-:-:S05]  /*25d0*/  FSETP.GEU.AND P1, PT, |R33|, 6.5827683646048100446e-37, PT ;  /* 0x036000002100780b */ /* 0x000fca0003f2e200 */
[----:B0-----:R-:W-:-:S08]  /*25e0*/  DFMA R14, -R8, R12, 1 ;  /* 0x3ff00000080e742b */ /* 0x001fd0000000010c */
[----:B------:R-:W-:-:S08]  /*25f0*/  DFMA R14, R14, R14, R14 ;  /* 0x0000000e0e0e722b */ /* 0x000fd0000000000e */
[----:B------:R-:W-:-:S08]  /*2600*/  DFMA R14, R12, R14, R12 ;  /* 0x0000000e0c0e722b */ /* 0x000fd0000000000c */
[----:B------:R-:W-:-:S08]  /*2610*/  DFMA R12, -R8, R14, 1 ;  /* 0x3ff00000080c742b */ /* 0x000fd0000000010e */
[----:B------:R-:W-:-:S08]  /*2620*/  DFMA R12, R14, R12, R14 ;  /* 0x0000000c0e0c722b */ /* 0x000fd0000000000e */
[----:B------:R-:W-:-:S08]  /*2630*/  DMUL R14, R12, R32 ;  /* 0x000000200c0e7228 */ /* 0x000fd00000000000 */
[----:B------:R-:W-:-:S08]  /*2640*/  DFMA R16, -R8, R14, R32 ;  /* 0x0000000e0810722b */ /* 0x000fd00000000120 */
[----:B------:R-:W-:-:S10]  /*2650*/  DFMA R14, R12, R16, R14 ;  /* 0x000000100c0e722b */ /* 0x000fd4000000000e */
[----:B------:R-:W-:-:S05]  /*2660*/  FFMA R12, RZ, R9, R15 ;  /* 0x00000009ff0c7223 */ /* 0x000fca000000000f */
[----:B------:R-:W-:-:S13]  /*2670*/  FSETP.GT.AND P0, PT, |R12|, 1.469367938527859385e-39, PT ;  /* 0x001000000c00780b */ /* 0x000fda0003f04200 */
[----:B------:R-:W-:Y:S05]  /*2680*/  @P0 BRA P1, `(.L_x_26) ;  /* 0x0000000000200947 */ /* 0x000fea0000800000 */
[----:B------:R-:W-:Y:S01]  /*2690*/  IMAD.MOV.U32 R22, RZ, RZ, R32 ;  /* 0x000000ffff167224 */ /* 0x000fe200078e0020 */
[----:B------:R-:W-:Y:S01]  /*26a0*/  MOV R44, 0x26f0 ;  /* 0x000026f0002c7802 */ /* 0x000fe20000000f00 */
[----:B------:R-:W-:Y:S02]  /*26b0*/  IMAD.MOV.U32 R23, RZ, RZ, R33 ;  /* 0x000000ffff177224 */ /* 0x000fe400078e0021 */
[----:B------:R-:W-:Y:S02]  /*26c0*/  IMAD.MOV.U32 R20, RZ, RZ, R8 ;  /* 0x000000ffff147224 */ /* 0x000fe400078e0008 */
[----:B------:R-:W-:-:S07]  /*26d0*/  IMAD.MOV.U32 R21, RZ, RZ, R9 ;  /* 0x000000ffff157224 */ /* 0x000fce00078e0009 */
[----:B------:R-:W-:Y:S05]  /*26e0*/  CALL.REL.NOINC `($__internal_0_$__cuda_sm20_div_rn_f64_full) ;  /* 0x0000001c00e47944 */ /* 0x000fea0003c00000 */
[----:B------:R-:W-:Y:S02]  /*26f0*/  IMAD.MOV.U32 R14, RZ, RZ, R16 ;  /* 0x000000ffff0e7224 */ /* 0x000fe400078e0010 */
[----:B------:R-:W-:-:S07]  /*2700*/  IMAD.MOV.U32 R15, RZ, RZ, R17 ;  /* 0x000000ffff0f7224 */ /* 0x000fce00078e0011 */
.L_x_26:
[----:B------:R-:W0:Y:S01]  /*2710*/  MUFU.RCP64H R13, R9 ;  /* 0x00000009000d7308 */ /* 0x000e220000001800 */
[----:B------:R-:W-:Y:S01]  /*2720*/  IMAD.MOV.U32 R12, RZ, RZ, 0x1 ;  /* 0x00000001ff0c7424 */ /* 0x000fe200078e00ff */
[----:B------:R-:W1:Y:S01]  /*2730*/  LDC.64 R32, c[0x0][0x3b8] ;  /* 0x0000ee00ff207b82 */ /* 0x000e620000000a00 */
[----:B------:R-:W-:-:S04]  /*2740*/  FSETP.GEU.AND P1, PT, |R31|, 6.5827683646048100446e-37, PT ;  /* 0x036000001f00780b */ /* 0x000fc80003f2e200 */
[----:B0-----:R-:W-:-:S08]  /*2750*/  DFMA R16, -R8, R12, 1 ;  /* 0x3ff000000810742b */ /* 0x001fd0000000010c */
[----:B------:R-:W-:Y:S01]  /*2760*/  DFMA R16, R16, R16, R16 ;  /* 0x000000101010722b */ /* 0x000fe20000000010 */
[----:B-1----:R-:W-:-:S05]  /*2770*/  IMAD.WIDE.U32 R32, R7, 0x8, R32 ;  /* 0x0000000807207825 */ /* 0x002fca00078e0020 */
[----:B------:R0:W-:Y:S02]  /*2780*/  STG.E.64 desc[UR6][R32.64], R14 ;  /* 0x0000000e20007986 */ /* 0x0001e4000c101b06 */
        /* <DEDUP_REMOVED lines=8> */
[----:B0-----:R-:W-:Y:S05]  /*2810*/  @P0 BRA P1, `(.L_x_27) ;  /* 0x0000000000200947 */ /* 0x001fea0000800000 */
        /* <DEDUP_REMOVED lines=8> */
.L_x_27:
[----:B------:R-:W0:Y:S02]  /*28a0*/  LDC.64 R16, c[0x0][0x3c0] ;  /* 0x0000f000ff107b82 */ /* 0x000e240000000a00 */
[----:B0-----:R-:W-:-:S05]  /*28b0*/  IMAD.WIDE.U32 R16, R7, 0x8, R16 ;  /* 0x0000000807107825 */ /* 0x001fca00078e0010 */
[----:B------:R0:W-:Y:S04]  /*28c0*/  STG.E.64 desc[UR6][R16.64], R12 ;  /* 0x0000000c10007986 */ /* 0x0001e8000c101b06 */
[----:B------:R-:W2:Y:S02]  /*28d0*/  LDG.E.64 R14, desc[UR6][R32.64] ;  /* 0x00000006200e7981 */ /* 0x000ea4000c1e1b00 */
[----:B--2---:R-:W-:-:S10]  /*28e0*/  DADD R46, -RZ, |R14| ;  /* 0x00000000ff2e7229 */ /* 0x004fd4000000050e */
[----:B------:R-:W-:Y:S01]  /*28f0*/  IMAD.MOV.U32 R42, RZ, RZ, R46 ;  /* 0x000000ffff2a7224 */ /* 0x000fe200078e002e */
[----:B0-----:R-:W-:-:S07]  /*2900*/  MOV R46, 0x2920 ;  /* 0x00002920002e7802 */ /* 0x001fce0000000f00 */
[----:B------:R-:W-:Y:S05]  /*2910*/  CALL.REL.NOINC `($_Z13simulation_cuidPdS_idiS_S_S_S_S_S_S_i$__internal_accurate_pow) ;  /* 0x0000002400707944 */ /* 0x000fea0003c00000 */
[C---:B------:R-:W-:Y:S01]  /*2920*/  DADD R16, R14.reuse, 2 ;  /* 0x400000000e107429 */ /* 0x040fe20000000000 */
[----:B------:R-:W-:Y:S01]  /*2930*/  ISETP.GE.AND P1, PT, R15, RZ, PT ;  /* 0x000000ff0f00720c */ /* 0x000fe20003f26270 */
[----:B------:R-:W-:Y:S02]  /*2940*/  DADD R46, -RZ, |R12| ;  /* 0x00000000ff2e7229 */ /* 0x000fe4000000050c */
[C---:B------:R-:W-:Y:S02]  /*2950*/  DSETP.NEU.AND P2, PT, R14.reuse, RZ, PT ;  /* 0x000000ff0e00722a */ /* 0x040fe40003f4d000 */
[----:B------:R-:W-:-:S04]  /*2960*/  DSETP.NEU.AND P0, PT, R14, 1, PT ;  /* 0x3ff000000e00742a */ /* 0x000fc80003f0d000 */
[----:B------:R-:W-:Y:S02]  /*2970*/  LOP3.LUT R16, R17, 0x7ff00000, RZ, 0xc0, !PT ;  /* 0x7ff0000011107812 */ /* 0x000fe400078ec0ff */
[----:B------:R-:W-:Y:S01]  /*2980*/  FSEL R17, R30, RZ, P2 ;  /* 0x000000ff1e117208 */ /* 0x000fe20001000000 */
[----:B------:R-:W-:Y:S01]  /*2990*/  IMAD.MOV.U32 R42, RZ, RZ, R46 ;  /* 0x000000ffff2a7224 */ /* 0x000fe200078e002e */
[----:B------:R-:W-:Y:S02]  /*29a0*/  ISETP.NE.AND P3, PT, R16, 0x7ff00000, PT ;  /* 0x7ff000001000780c */ /* 0x000fe40003f65270 */
[----:B------:R-:W-:-:S11]  /*29b0*/  FSEL R16, R20, RZ, P2 ;  /* 0x000000ff14107208 */ /* 0x000fd60001000000 */
[----:B------:R-:W-:Y:S05]  /*29c0*/  @P3 BRA `(.L_x_28) ;  /* 0x0000000000183947 */ /* 0x000fea0003800000 */
[----:B------:R-:W-:-:S14]  /*29d0*/  DSETP.NAN.AND P2, PT, R14, R14, PT ;  /* 0x0000000e0e00722a */ /* 0x000fdc0003f48000 */
[----:B------:R-:W-:Y:S01]  /*29e0*/  @P2 DADD R16, R14, 2 ;  /* 0x400000000e102429 */ /* 0x000fe20000000000 */
[----:B------:R-:W-:Y:S10]  /*29f0*/  @P2 BRA `(.L_x_28) ;  /* 0x00000000000c2947 */ /* 0x000ff40003800000 */
[----:B------:R-:W-:-:S14]  /*2a00*/  DSETP.NEU.AND P2, PT, |R14|, +INF , PT ;  /* 0x7ff000000e00742a */ /* 0x000fdc0003f4d200 */
[----:B------:R-:W-:Y:S02]  /*2a10*/  @!P2 IMAD.MOV.U32 R16, RZ, RZ, 0x0 ;  /* 0x00000000ff10a424 */ /* 0x000fe400078e00ff */
[----:B------:R-:W-:-:S07]  /*2a20*/  @!P2 IMAD.MOV.U32 R17, RZ, RZ, 0x7ff00000 ;  /* 0x7ff00000ff11a424 */ /* 0x000fce00078e00ff */
.L_x_28:
[----:B------:R-:W-:Y:S02]  /*2a30*/  FSEL R16, R16, RZ, P0 ;  /* 0x000000ff10107208 */ /* 0x000fe40000000000 */
[----:B------:R-:W-:Y:S02]  /*2a40*/  FSEL R17, R17, 1.875, P0 ;  /* 0x3ff0000011117808 */ /* 0x000fe40000000000 */
[----:B------:R-:W-:-:S07]  /*2a50*/  MOV R46, 0x2a70 ;  /* 0x00002a70002e7802 */ /* 0x000fce0000000f00 */
[----:B------:R-:W-:Y:S05]  /*2a60*/  CALL.REL.NOINC `($_Z13simulation_cuidPdS_idiS_S_S_S_S_S_S_i$__internal_accurate_pow) ;  /* 0x00000024001c7944 */ /* 0x000fea0003c00000 */
[C---:B------:R-:W-:Y:S02]  /*2a70*/  DADD R18, R12.reuse, 2 ;  /* 0x400000000c127429 */ /* 0x040fe40000000000 */
[C---:B------:R-:W-:Y:S02]  /*2a80*/  DSETP.NEU.AND P2, PT, R12.reuse, RZ, PT ;  /* 0x000000ff0c00722a */ /* 0x040fe40003f4d000 */
[----:B------:R-:W-:-:S06]  /*2a90*/  DSETP.NEU.AND P0, PT, R12, 1, PT ;  /* 0x3ff000000c00742a */ /* 0x000fcc0003f0d000 */
[----:B------:R-:W-:Y:S02]  /*2aa0*/  LOP3.LUT R18, R19, 0x7ff00000, RZ, 0xc0, !PT ;  /* 0x7ff0000013127812 */ /* 0x000fe400078ec0ff */
[----:B------:R-:W-:Y:S02]  /*2ab0*/  FSEL R19, R30, RZ, P2 ;  /* 0x000000ff1e137208 */ /* 0x000fe40001000000 */
        /* <DEDUP_REMOVED lines=9> */
.L_x_29:
[----:B------:R-:W-:Y:S01]  /*2b50*/  FSEL R20, R18, RZ, P0 ;  /* 0x000000ff12147208 */ /* 0x000fe20000000000 */
[----:B------:R-:W-:Y:S01]  /*2b60*/  IMAD.MOV.U32 R22, RZ, RZ, 0x0 ;  /* 0x00000000ff167424 */ /* 0x000fe200078e00ff */
[----:B------:R-:W-:Y:S01]  /*2b70*/  FSEL R21, R19, 1.875, P0 ;  /* 0x3ff0000013157808 */ /* 0x000fe20000000000 */
[----:B------:R-:W-:-:S05]  /*2b80*/  IMAD.MOV.U32 R23, RZ, RZ, 0x3fd80000 ;  /* 0x3fd80000ff177424 */ /* 0x000fca00078e00ff */
[----:B------:R-:W-:-:S06]  /*2b90*/  DADD R20, R16, R20 ;  /* 0x0000000010147229 */ /* 0x000fcc0000000014 */
[----:B------:R-:W0:Y:S04]  /*2ba0*/  MUFU.RSQ64H R19, R21 ;  /* 0x0000001500137308 */ /* 0x000e280000001c00 */
[----:B------:R-:W-:-:S05]  /*2bb0*/  VIADD R18, R21, 0xfcb00000 ;  /* 0xfcb0000015127836 */ /* 0x000fca0000000000 */
[----:B------:R-:W-:Y:S01]  /*2bc0*/  ISETP.GE.U32.AND P0, PT, R18, 0x7ca00000, PT ;  /* 0x7ca000001200780c */ /* 0x000fe20003f06070 */
[----:B0-----:R-:W-:-:S08]  /*2bd0*/  DMUL R16, R18, R18 ;  /* 0x0000001212107228 */ /* 0x001fd00000000000 */
[----:B------:R-:W-:-:S08]  /*2be0*/  DFMA R16, R20, -R16, 1 ;  /* 0x3ff000001410742b */ /* 0x000fd00000000810 */
[----:B------:R-:W-:Y:S02]  /*2bf0*/  DFMA R22, R16, R22, 0.5 ;  /* 0x3fe000001016742b */ /* 0x000fe40000000016 */
[----:B------:R-:W-:-:S08]  /*2c00*/  DMUL R16, R18, R16 ;  /* 0x0000001012107228 */ /* 0x000fd00000000000 */
[----:B------:R-:W-:-:S08]  /*2c10*/  DFMA R30, R22, R16, R18 ;  /* 0x00000010161e722b */ /* 0x000fd00000000012 */
[----:B------:R-:W-:Y:S02]  /*2c20*/  DMUL R32, R20, R30 ;  /* 0x0000001e14207228 */ /* 0x000fe40000000000 */
[----:B------:R-:W-:Y:S02]  /*2c30*/  VIADD R23, R31, 0xfff00000 ;  /* 0xfff000001f177836 */ /* 0x000fe40000000000 */
[----:B------:R-:W-:-:S04]  /*2c40*/  IMAD.MOV.U32 R22, RZ, RZ, R30 ;  /* 0x000000ffff167224 */ /* 0x000fc800078e001e */
[----:B------:R-:W-:-:S08]  /*2c50*/  DFMA R34, R32, -R32, R20 ;  /* 0x800000202022722b */ /* 0x000fd00000000014 */
[----:B------:R-:W-:Y:S01]  /*2c60*/  DFMA R36, R34, R22, R32 ;  /* 0x000000162224722b */ /* 0x000fe20000000020 */
[----:B------:R-:W-:Y:S10]  /*2c70*/  @!P0 BRA `(.L_x_30) ;  /* 0x0000000000088947 */ /* 0x000ff40003800000 */
[----:B------:R-:W-:-:S07]  /*2c80*/  MOV R16, 0x2ca0 ;  /* 0x00002ca000107802 */ /* 0x000fce0000000f00 */
[----:B------:R-:W-:Y:S05]  /*2c90*/  CALL.REL.NOINC `($__internal_1_$__cuda_sm20_dsqrt_rn_f64_mediumpath_v1) ;  /* 0x0000001c00e87944 */ /* 0x000fea0003c00000 */
.L_x_30:
[----:B------:R-:W-:Y:S01]  /*2ca0*/  DADD R20, -RZ, |R12| ;  /* 0x00000000ff147229 */ /* 0x000fe2000000050c */
[----:B------:R-:W-:Y:S01]  /*2cb0*/  IMAD.MOV.U32 R16, RZ, RZ, 0x1 ;  /* 0x00000001ff107424 */ /* 0x000fe200078e00ff */
[--C-:B------:R-:W-:Y:S02]  /*2cc0*/  DADD R22, -RZ, |R14|.reuse ;  /* 0x00000000ff167229 */ /* 0x100fe4000000050e */
[----:B------:R-:W-:-:S08]  /*2cd0*/  DSETP.GT.AND P2, PT, |R12|, |R14|, PT ;  /* 0x4000000e0c00722a */ /* 0x000fd00003f44200 */
[----:B------:R-:W-:Y:S02]  /*2ce0*/  FSEL R31, R21, R23, P2 ;  /* 0x00000017151f7208 */ /* 0x000fe40001000000 */
[----:B------:R-:W-:Y:S02]  /*2cf0*/  FSEL R30, R20, R22, P2 ;  /* 0x00000016141e7208 */ /* 0x000fe40001000000 */
[----:B------:R-:W0:Y:S01]  /*2d00*/  MUFU.RCP64H R17, R31 ;  /* 0x0000001f00117308 */ /* 0x000e220000001800 */
[----:B------:R-:W-:Y:S02]  /*2d10*/  FSEL R22, R22, R20, P2 ;  /* 0x0000001416167208 */ /* 0x000fe40001000000 */
[----:B------:R-:W-:-:S04]  /*2d20*/  FSEL R23, R23, R21, P2 ;  /* 0x0000001517177208 */ /* 0x000fc80001000000 */
[----:B------:R-:W-:Y:S01]  /*2d30*/  FSETP.GEU.AND P3, PT, |R23|, 6.5827683646048100446e-37, PT ;  /* 0x036000001700780b */ /* 0x000fe20003f6e200 */
        /* <DEDUP_REMOVED lines=13> */
[----:B------:R-:W-:-:S07]  /*2e10*/  IMAD.MOV.U32 R21, RZ, RZ, R31 ;  /* 0x000000ffff157224 */ /* 0x000fce00078e001f */
[----:B------:R-:W-:Y:S05]  /*2e20*/  CALL.REL.NOINC `($__internal_0_$__cuda_sm20_div_rn_f64_full) ;  /* 0x0000001800147944 */ /* 0x000fea0003c00000 */
.L_x_31:
[----:B------:R-:W-:Y:S01]  /*2e30*/  DMUL R18, R16, R16 ;  /* 0x0000001010127228 */ /* 0x000fe20000000000 */
[----:B------:R-:W-:Y:S01]  /*2e40*/  IMAD.MOV.U32 R20, RZ, RZ, -0x2449a4b7 ;  /* 0xdbb65b49ff147424 */ /* 0x000fe200078e00ff */
[----:B------:R-:W-:Y:S01]  /*2e50*/  UMOV UR4, 0x2a25ff7e ;  /* 0x2a25ff7e00047882 */ /* 0x000fe20000000000 */
[----:B------:R-:W-:Y:S01]  /*2e60*/  IMAD.MOV.U32 R21, RZ, RZ, 0x3f2d3b63 ;  /* 0x3f2d3b63ff157424 */ /* 0x000fe200078e00ff */
[----:B------:R-:W-:-:S05]  /*2e70*/  UMOV UR5, 0x3ef53e1d ;  /* 0x3ef53e1d00057882 */ /* 0x000fca0000000000 */
[----:B------:R-:W-:Y:S01]  /*2e80*/  DFMA R20, R18, -UR4, R20 ;  /* 0x8000000412147c2b */ /* 0x000fe20008000014 */
[----:B------:R-:W-:Y:S01]  /*2e90*/  UMOV UR4, 0x8dde082e ;  /* 0x8dde082e00047882 */ /* 0x000fe20000000000 */
[----:B------:R-:W-:-:S06]  /*2ea0*/  UMOV UR5, 0x3f531278 ;  /* 0x3f53127800057882 */ /* 0x000fcc0000000000 */
[----:B------:R-:W-:Y:S01]  /*2eb0*/  DFMA R20, R18, R20, -UR4 ;  /* 0x8000000412147e2b */ /* 0x000fe20008000014 */
[----:B------:R-:W-:Y:S01]  /*2ec0*/  UMOV UR4, 0xc8249315 ;  /* 0xc824931500047882 */ /* 0x000fe20000000000 */
[----:B------:R-:W-:-:S06]  /*2ed0*/  UMOV UR5, 0x3f6f9690 ;  /* 0x3f6f969000057882 */ /* 0x000fcc0000000000 */
[----:B------:R-:W-:Y:S01]  /*2ee0*/  DFMA R20, R18, R20, UR4 ;  /* 0x0000000412147e2b */ /* 0x000fe20008000014 */
        /* <DEDUP_REMOVED lines=44> */
[----:B------:R-:W-:-:S08]  /*31b0*/  DFMA R20, R18, R20, -UR4 ;  /* 0x8000000412147e2b */ /* 0x000fd00008000014 */
[----:B------:R-:W-:-:S08]  /*31c0*/  DMUL R20, R18, R20 ;  /* 0x0000001412147228 */ /* 0x000fd00000000000 */
[----:B------:R-:W-:Y:S01]  /*31d0*/  DFMA R20, R20, R16, R16 ;  /* 0x000000101414722b */ /* 0x000fe20000000010 */
[----:B------:R-:W-:Y:S10]  /*31e0*/  @!P2 BRA `(.L_x_32) ;  /* 0x000000000020a947 */ /* 0x000ff40003800000 */
[----:B------:R-:W-:Y:S01]  /*31f0*/  DADD R16, -RZ, -R20 ;  /* 0x00000000ff107229 */ /* 0x000fe20000000914 */
[----:B------:R-:W-:Y:S01]  /*3200*/  ISETP.GE.AND P0, PT, R15, RZ, PT ;  /* 0x000000ff0f00720c */ /* 0x000fe20003f06270 */
[----:B------:R-:W-:Y:S01]  /*3210*/  UMOV UR4, 0x54442d18 ;  /* 0x54442d1800047882 */ /* 0x000fe20000000000 */
[----:B------:R-:W-:-:S07]  /*3220*/  UMOV UR5, 0x3ff921fb ;  /* 0x3ff921fb00057882 */ /* 0x000fce0000000000 */
[----:B------:R-:W-:Y:S02]  /*3230*/  FSEL R16, R20, R16, !P0 ;  /* 0x0000001014107208 */ /* 0x000fe40004000000 */
[----:B------:R-:W-:-:S06]  /*3240*/  FSEL R17, R21, R17, !P0 ;  /* 0x0000001115117208 */ /* 0x000fcc0004000000 */
[----:B------:R-:W-:Y:S01]  /*3250*/  DADD R16, R16, UR4 ;  /* 0x0000000410107e29 */ /* 0x000fe20008000000 */
[----:B------:R-:W-:Y:S10]  /*3260*/  BRA `(.L_x_33) ;  /* 0x0000000000147947 */ /* 0x000ff40003800000 */
.L_x_32:
[----:B------:R-:W-:Y:S01]  /*3270*/  UMOV UR4, 0x54442d18 ;  /* 0x54442d1800047882 */ /* 0x000fe20000000000 */
[----:B------:R-:W-:Y:S02]  /*3280*/  UMOV UR5, 0x400921fb ;  /* 0x400921fb00057882 */ /* 0x000fe40000000000 */
[----:B------:R-:W-:-:S10]  /*3290*/  DADD R16, -R20, UR4 ;  /* 0x0000000414107e29 */ /* 0x000fd40008000100 */
[----:B------:R-:W-:Y:S02]  /*32a0*/  FSEL R16, R16, R20, !P1 ;  /* 0x0000001410107208 */ /* 0x000fe40004800000 */
[----:B------:R-:W-:-:S07]  /*32b0*/  FSEL R17, R17, R21, !P1 ;  /* 0x0000001511117208 */ /* 0x000fce0004800000 */
.L_x_33:
[----:B------:R-:W0:Y:S01]  /*32c0*/  LDCU UR4, c[0x0][0x3f0] ;  /* 0x00007e00ff0477ac */ /* 0x000e220008000800 */
[----:B------:R-:W-:Y:S01]  /*32d0*/  DSETP.NEU.AND P1, PT, R30, RZ, PT ;  /* 0x000000ff1e00722a */ /* 0x000fe20003f2d000 */
[----:B------:R-:W-:Y:S01]  /*32e0*/  IMAD.MOV.U32 R21, RZ, RZ, 0x4002d97c ;  /* 0x4002d97cff157424 */ /* 0x000fe200078e00ff */
[----:B------:R-:W-:Y:S01]  /*32f0*/  ISETP.GE.AND P0, PT, R15, RZ, PT ;  /* 0x000000ff0f00720c */ /* 0x000fe20003f06270 */
[C-C-:B------:R-:W-:Y:S01]  /*3300*/  DSETP.NEU.AND P2, PT, |R14|.reuse, |R12|.reuse, PT ;  /* 0x4000000c0e00722a */ /* 0x140fe20003f4d200 */
[----:B------:R-:W-:Y:S01]  /*3310*/  IMAD.MOV.U32 R19, RZ, RZ, 0x7f3321d2 ;  /* 0x7f3321d2ff137424 */ /* 0x000fe200078e00ff */
[----:B------:R-:W-:Y:S01]  /*3320*/  DADD R14, |R14|, |R12| ;  /* 0x000000000e0e7229 */ /* 0x000fe2000000060c */
[----:B------:R-:W-:Y:S02]  /*3330*/  FSEL R21, R21, 1.8213495016098022461, !P0 ;  /* 0x3fe921fb15157808 */ /* 0x000fe40004000000 */
[----:B------:R-:W-:Y:S02]  /*3340*/  FSEL R12, RZ, 2.1426990032196044922, P0 ;  /* 0x400921fbff0c7808 */ /* 0x000fe40000000000 */
[----:B------:R-:W-:-:S02]  /*3350*/  FSEL R19, R19, 3.37028055040000000000e+12, !P0 ;  /* 0x54442d1813137808 */ /* 0x000fc40004000000 */
[----:B------:R-:W-:Y:S01]  /*3360*/  FSEL R35, RZ, 3.37028055040000000000e+12, P0 ;  /* 0x54442d18ff237808 */ /* 0x000fe20000000000 */
[----:B------:R-:W-:Y:S01]  /*3370*/  DSETP.NAN.AND P0, PT, R14, R14, PT ;  /* 0x0000000e0e00722a */ /* 0x000fe20003f08000 */
[----:B------:R-:W-:Y:S02]  /*3380*/  @P1 FSEL R12, R21, R17, !P2 ;  /* 0x00000011150c1208 */ /* 0x000fe40005000000 */
[----:B------:R-:W-:Y:S01]  /*3390*/  @P1 FSEL R35, R19, R16, !P2 ;  /* 0x0000001013231208 */ /* 0x000fe20005000000 */
[----:B0-----:R-:W-:Y:S01]  /*33a0*/  UISETP.NE.AND UP0, UPT, UR4, URZ, UPT ;  /* 0x000000ff0400728c */ /* 0x001fe2000bf05270 */
[----:B------:R-:W-:Y:S02]  /*33b0*/  LOP3.LUT R13, R12, 0x80000000, R13, 0xb8, !PT ;  /* 0x800000000c0d7812 */ /* 0x000fe400078eb80d */
[----:B------:R-:W-:Y:S02]  /*33c0*/  FSEL R34, R14, R35, P0 ;  /* 0x000000230e227208 */ /* 0x000fe40000000000 */
[----:B------:R-:W-:-:S04]  /*33d0*/  FSEL R35, R15, R13, P0 ;  /* 0x0000000d0f237208 */ /* 0x000fc80000000000 */
[----:B------:R-:W-:Y:S05]  /*33e0*/  BRA.U UP0, `(.L_x_34) ;  /* 0x0000000d00847547 */ /* 0x000fea000b800000 */
[----:B------:R-:W0:Y:S02]  /*33f0*/  LDCU UR8, c[0x0][0x380] ;  /* 0x00007000ff0877ac */ /* 0x000e240008000800 */
[----:B0-----:R-:W-:-:S09]  /*3400*/  UISETP.GE.AND UP0, UPT, UR8, 0x1, UPT ;  /* 0x000000010800788c */ /* 0x001fd2000bf06270 */
[----:B------:R-:W-:Y:S05]  /*3410*/  BRA.U !UP0, `(.L_x_35) ;  /* 0x0000001108847547 */ /* 0x000fea000b800000 */
[----:B------:R-:W0:Y:S01]  /*3420*/  LDCU.64 UR4, c[0x0][0x388] ;  /* 0x00007100ff0477ac */ /* 0x000e220008000a00 */
[----:B------:R-:W-:Y:S01]  /*3430*/  CS2R R12, SRZ ;  /* 0x00000000000c7805 */ /* 0x000fe2000001ff00 */
[----:B------:R-:W-:Y:S01]  /*3440*/  UISETP.NE.AND UP0, UPT, UR8, 0x1, UPT ;  /* 0x000000010800788c */ /* 0x000fe2000bf05270 */
[----:B0-----:R-:W-:-:S08]  /*3450*/  DMUL R30, R36, UR4 ;  /* 0x00000004241e7c28 */ /* 0x001fd00008000000 */
[----:B------:R-:W-:Y:S05]  /*3460*/  BRA.U !UP0, `(.L_x_36) ;  /* 0x0000000908307547 */ /* 0x000fea000b800000 */
[----:B------:R-:W-:Y:S01]  /*3470*/  IMAD.MOV.U32 R37, RZ, RZ, RZ ;  /* 0x000000ffff257224 */ /* 0x000fe200078e00ff */
[----:B------:R-:W0:Y:S01]  /*3480*/  LDCU.64 UR10, c[0x0][0x3a8] ;  /* 0x00007500ff0a77ac */ /* 0x000e220008000a00 */
[----:B------:R-:W1:Y:S05]  /*3490*/  LDCU.64 UR8, c[0x4][0x8] ;  /* 0x01000100ff0877ac */ /* 0x000e6a0008000a00 */
.L_x_42:
[----:B--2---:R-:W2:Y:S08]  /*34a0*/  LDC.64 R32, c[0x0][0x398] ;  /* 0x0000e600ff207b82 */ /* 0x004eb00000000a00 */
[----:B------:R-:W3:Y:S01]  /*34b0*/  LDC.64 R48, c[0x0][0x390] ;  /* 0x0000e400ff307b82 */ /* 0x000ee20000000a00 */
[----:B--2---:R-:W-:-:S05]  /*34c0*/  IMAD.WIDE.U32 R32, R37, 0x8, R32 ;  /* 0x0000000825207825 */ /* 0x004fca00078e0020 */
[----:B------:R-:W2:Y:S01]  /*34d0*/  LDG.E.64 R38, desc[UR6][R32.64] ;  /* 0x0000000620267981 */ /* 0x000ea2000c1e1b00 */
[----:B---3--:R-:W-:-:S05]  /*34e0*/  IMAD.WIDE.U32 R48, R37, 0x8, R48 ;  /* 0x0000000825307825 */ /* 0x008fca00078e0030 */
[----:B------:R3:W5:Y:S01]  /*34f0*/  LDG.E.64 R40, desc[UR6][R48.64] ;  /* 0x0000000630287981 */ /* 0x000762000c1e1b00 */
[----:B--2---:R-:W-:-:S08]  /*3500*/  DADD R14, R34, -R38 ;  /* 0x00000000220e7229 */ /* 0x004fd00000000826 */
[----:B------:R-:W-:-:S14]  /*3510*/  DSETP.NEU.AND P0, PT, |R14|, +INF , PT ;  /* 0x7ff000000e00742a */ /* 0x000fdc0003f0d200 */
[----:B------:R-:W-:Y:S01]  /*3520*/  @!P0 DMUL R46, RZ, R14 ;  /* 0x0000000eff2e8228 */ /* 0x000fe20000000000 */
[----:B------:R-:W-:Y:S01]  /*3530*/  @!P0 IMAD.MOV.U32 R36, RZ, RZ, RZ ;  /* 0x000000ffff248224 */ /* 0x000fe200078e00ff */
[----:B---3--:R-:W-:Y:S09]  /*3540*/  @!P0 BRA `(.L_x_37) ;  /* 0x0000000000608947 */ /* 0x008ff20003800000 */
[----:B------:R-:W-:Y:S01]  /*3550*/  UMOV UR4, 0x6dc9c883 ;  /* 0x6dc9c88300047882 */ /* 0x000fe20000000000 */
[----:B------:R-:W-:Y:S01]  /*3560*/  UMOV UR5, 0x3fe45f30 ;  /* 0x3fe45f3000057882 */ /* 0x000fe20000000000 */
[C---:B------:R-:W-:Y:S02]  /*3570*/  DSETP.GE.AND P0, PT, |R14|.reuse, 2.14748364800000000000e+09, PT ;  /* 0x41e000000e00742a */ /* 0x040fe40003f06200 */
[----:B------:R-:W-:Y:S01]  /*3580*/  DMUL R12, R14, UR4 ;  /* 0x000000040e0c7c28 */ /* 0x000fe20008000000 */
[----:B------:R-:W-:Y:S01]  /*3590*/  UMOV UR4, 0x54442d18 ;  /* 0x54442d1800047882 */ /* 0x000fe20000000000 */
[----:B------:R-:W-:-:S04]  /*35a0*/  UMOV UR5, 0x3ff921fb ;  /* 0x3ff921fb00057882 */ /* 0x000fc80000000000 */
[----:B------:R-:W2:Y:S08]  /*35b0*/  F2I.F64 R36, R12 ;  /* 0x0000000c00247311 */ /* 0x000eb00000301100 */
[----:B--2---:R-:W2:Y:S02]  /*35c0*/  I2F.F64 R46, R36 ;  /* 0x00000024002e7312 */ /* 0x004ea40000201c00 */
[----:B--2---:R-:W-:Y:S01]  /*35d0*/  DFMA R16, R46, -UR4, R14 ;  /* 0x800000042e107c2b */ /* 0x004fe2000800000e */
        /* <DEDUP_REMOVED lines=10> */
[----:B01---5:R-:W-:Y:S05]  /*3680*/  CALL.REL.NOINC `($_Z13simulation_cuidPdS_idiS_S_S_S_S_S_S_i$__internal_trig_reduction_slowpathd) ;  /* 0x0000002000bc7944 */ /* 0x023fea0003c00000 */
[----:B------:R-:W-:Y:S05]  /*3690*/  BSYNC.RECONVERGENT B0 ;  /* 0x0000000000007941 */ /* 0x000fea0003800200 */
.L_x_38:
[----:B------:R-:W-:Y:S02]  /*36a0*/  IMAD.MOV.U32 R36, RZ, RZ, R15 ;  /* 0x000000ffff247224 */ /* 0x000fe400078e000f */
[----:B------:R-:W-:Y:S02]  /*36b0*/  IMAD.MOV.U32 R46, RZ, RZ, R12 ;  /* 0x000000ffff2e7224 */ /* 0x000fe400078e000c */
[----:B------:R-:W-:-:S07]  /*36c0*/  IMAD.MOV.U32 R47, RZ, RZ, R13 ;  /* 0x000000ffff2f7224 */ /* 0x000fce00078e000d */
.L_x_37:
[----:B------:R-:W-:-:S05]  /*36d0*/  IMAD.SHL.U32 R12, R36, 0x40, RZ ;  /* 0x00000040240c7824 */ /* 0x000fca00078e00ff */
[----:B------:R-:W-:-:S04]  /*36e0*/  LOP3.LUT R12, R12, 0x40, RZ, 0xc0, !PT ;  /* 0x000000400c0c7812 */ /* 0x000fc800078ec0ff */
[----:B-1----:R-:W-:-:S05]  /*36f0*/  IADD3 R50, P0, PT, R12, UR8, RZ ;  /* 0x000000080c327c10 */ /* 0x002fca000ff1e0ff */
        /* <DEDUP_REMOVED lines=9> */
[----:B------:R-:W-:Y:S02]  /*3790*/  FSEL R43, -R43, 0.11223486810922622681, !P0 ;  /* 0x3de5db652b2b7808 */ /* 0x000fe40004000100 */
[----:B------:R-:W-:-:S06]  /*37a0*/  FSEL R42, R42, -8.06006814911005101289e+34, !P0 ;  /* 0xf9785eba2a2a7808 */ /* 0x000fcc0004000000 */
[C---:B--2---:R-:W-:Y:S01]  /*37b0*/  DFMA R12, R44.reuse, R42, R12 ;  /* 0x0000002a2c0c722b */ /* 0x044fe2000000000c */
[----:B------:R-:W2:Y:S07]  /*37c0*/  LDG.E.64 R42, desc[UR6][R32.64+0x8] ;  /* 0x00000806202a7981 */ /* 0x000eae000c1e1b00 */
        /* <DEDUP_REMOVED lines=12> */
[----:B------:R-:W-:-:S06]  /*3890*/  FSEL R13, R15, R13, !P0 ;  /* 0x0000000d0f0d7208 */ /* 0x000fcc0004000000 */
[----:B------:R-:W-:-:S08]  /*38a0*/  DMUL R12, R30, R12 ;  /* 0x0000000c1e0c7228 */ /* 0x000fd00000000000 */
[----:B0----5:R-:W-:-:S08]  /*38b0*/  DFMA R12, R12, UR10, R40 ;  /* 0x0000000a0c0c7c2b */ /* 0x021fd00008000028 */
[----:B------:R-:W-:-:S07]  /*38c0*/  DADD R12, R38, R12 ;  /* 0x00000000260c7229 */ /* 0x000fce000000000c */
[----:B------:R0:W-:Y:S04]  /*38d0*/  STG.E.64 desc[UR6][R32.64], R12 ;  /* 0x0000000c20007986 */ /* 0x0001e8000c101b06 */
[----:B------:R-:W5:Y:S01]  /*38e0*/  LDG.E.64 R48, desc[UR6][R48.64+0x8] ;  /* 0x0000080630307981 */ /* 0x000f62000c1e1b00 */
[----:B--2---:R-:W-:-:S08]  /*38f0*/  DADD R16, R34, -R42 ;  /* 0x0000000022107229 */ /* 0x004fd0000000082a */
[----:B------:R-:W-:-:S14]  /*3900*/  DSETP.NEU.AND P0, PT, |R16|, +INF , PT ;  /* 0x7ff000001000742a */ /* 0x000fdc0003f0d200 */
[----:B0-----:R-:W-:Y:S05]  /*3910*/  @!P0 BRA `(.L_x_39) ;  /* 0x0000000000688947 */ /* 0x001fea0003800000 */
        /* <DEDUP_REMOVED lines=18> */
[----:B------:R-:W-:Y:S01]  /*3a40*/  MOV R44, 0x3a70 ;  /* 0x00003a70002c7802 */ /* 0x000fe20000000f00 */
[----:B------:R-:W-:-:S07]  /*3a50*/  IMAD.MOV.U32 R45, RZ, RZ, R17 ;  /* 0x000000ffff2d7224 */ /* 0x000fce00078e0011 */
[----:B-----5:R-:W-:Y:S05]  /*3a60*/  CALL.REL.NOINC `($_Z13simulation_cuidPdS_idiS_S_S_S_S_S_S_i$__internal_trig_reduction_slowpathd) ;  /* 0x0000001c00c47944 */ /* 0x020fea0003c00000 */
[----:B------:R-:W-:Y:S05]  /*3a70*/  BSYNC.RECONVERGENT B0 ;  /* 0x0000000000007941 */ /* 0x000fea0003800200 */
.L_x_41:
[----:B------:R-:W-:Y:S02]  /*3a80*/  IMAD.MOV.U32 R36, RZ, RZ, R15 ;  /* 0x000000ffff247224 */ /* 0x000fe400078e000f */
[----:B------:R-:W-:Y:S02]  /*3a90*/  IMAD.MOV.U32 R44, RZ, RZ, R12 ;  /* 0x000000ffff2c7224 */ /* 0x000fe400078e000c */
[----:B------:R-:W-:Y:S01]  /*3aa0*/  IMAD.MOV.U32 R45, RZ, RZ, R13 ;  /* 0x000000ffff2d7224 */ /* 0x000fe200078e000d */
[----:B------:R-:W-:Y:S06]  /*3ab0*/  BRA `(.L_x_40) ;  /* 0x0000000000087947 */ /* 0x000fec0003800000 */
.L_x_39:
[----:B------:R-:W-:Y:S01]  /*3ac0*/  DMUL R44, RZ, R16 ;  /* 0x00000010ff2c7228 */ /* 0x000fe20000000000 */
[----:B------:R-:W-:-:S10]  /*3ad0*/  IMAD.MOV.U32 R36, RZ, RZ, RZ ;  /* 0x000000ffff247224 */ /* 0x000fd400078e00ff */
.L_x_40:
        /* <DEDUP_REMOVED lines=11> */
[----:B------:R-:W-:Y:S01]  /*3b90*/  DMUL R38, R44, R44 ;  /* 0x0000002c2c267228 */ /* 0x000fe20000000000 */
[----:B------:R-:W-:Y:S02]  /*3ba0*/  VIADD R37, R37, 0x2 ;  /* 0x0000000225257836 */ /* 0x000fe40000000000 */
        /* <DEDUP_REMOVED lines=16> */
[----:B------:R-:W-:-:S04]  /*3cb0*/  ISETP.NE.AND P0, PT, R37, R6, PT ;  /* 0x000000062500720c */ /* 0x000fc80003f05270 */
[----:B------:R-:W-:-:S08]  /*3cc0*/  DMUL R12, R30, R12 ;  /* 0x0000000c1e0c7228 */ /* 0x000fd00000000000 */
[----:B-----5:R-:W-:-:S08]  /*3cd0*/  DFMA R12, R12, UR10, R48 ;  /* 0x0000000a0c0c7c2b */ /* 0x020fd00008000030 */
[----:B------:R-:W-:-:S07]  /*3ce0*/  DADD R12, R42, R12 ;  /* 0x000000002a0c7229 */ /* 0x000fce000000000c */
[----:B------:R2:W-:Y:S01]  /*3cf0*/  STG.E.64 desc[UR6][R32.64+0x8], R12 ;  /* 0x0000080c20007986 */ /* 0x0005e2000c101b06 */
[----:B------:R-:W-:Y:S05]  /*3d00*/  @P0 BRA `(.L_x_42) ;  /* 0xfffffff400e40947 */ /* 0x000fea000383ffff */
[----:B--2---:R-:W-:Y:S02]  /*3d10*/  IMAD.MOV.U32 R12, RZ, RZ, R6 ;  /* 0x000000ffff0c7224 */ /* 0x004fe400078e0006 */
[----:B------:R-:W-:-:S07]  /*3d20*/  IMAD.MOV.U32 R13, RZ, RZ, RZ ;  /* 0x000000ffff0d7224 */ /* 0x000fce00078e00ff */
.L_x_36:
[----:B------:R-:W0:Y:S02]  /*3d30*/  LDCU UR4, c[0x0][0x380] ;  /* 0x00007000ff0477ac */ /* 0x000e240008000800 */
[----:B0-----:R-:W-:-:S09]  /*3d40*/  ULOP3.LUT UP0, URZ, UR4, 0x1, URZ, 0xc0, !UPT ;  /* 0x0000000104ff7892 */ /* 0x001fd2000f80c0ff */
[----:B------:R-:W-:Y:S05]  /*3d50*/  BRA.U !UP0, `(.L_x_35) ;  /* 0x0000000908347547 */ /* 0x000fea000b800000 */
[----:B------:R-:W0:Y:S01]  /*3d60*/  LDCU.128 UR8, c[0x0][0x390] ;  /* 0x00007200ff0877ac */ /* 0x000e220008000c00 */
[C---:B------:R-:W-:Y:S01]  /*3d70*/  IMAD.SHL.U32 R38, R12.reuse, 0x8, RZ ;  /* 0x000000080c267824 */ /* 0x040fe200078e00ff */
[----:B------:R-:W-:-:S04]  /*3d80*/  SHF.L.U64.HI R12, R12, 0x3, R13 ;  /* 0x000000030c0c7819 */ /* 0x000fc8000001020d */
[----:B0-----:R-:W-:-:S04]  /*3d90*/  IADD3 R36, P0, PT, R38, UR10, RZ ;  /* 0x0000000a26247c10 */ /* 0x001fc8000ff1e0ff */
[----:B------:R-:W-:-:S05]  /*3da0*/  IADD3.X R37, PT, PT, R12, UR11, RZ, P0, !PT ;  /* 0x0000000b0c257c10 */ /* 0x000fca00087fe4ff */
[----:B------:R-:W2:Y:S01]  /*3db0*/  LDG.E.64 R32, desc[UR6][R36.64] ;  /* 0x0000000624207981 */ /* 0x000ea2000c1e1b00 */
[----:B------:R-:W-:-:S04]  /*3dc0*/  IADD3 R38, P0, PT, R38, UR8, RZ ;  /* 0x0000000826267c10 */ /* 0x000fc8000ff1e0ff */
[----:B------:R-:W-:-:S06]  /*3dd0*/  IADD3.X R39, PT, PT, R12, UR9, RZ, P0, !PT ;  /* 0x000000090c277c10 */ /* 0x000fcc00087fe4ff */
[----:B------:R-:W5:Y:S01]  /*3de0*/  LDG.E.64 R38, desc[UR6][R38.64] ;  /* 0x0000000626267981 */ /* 0x000f62000c1e1b00 */
[----:B--2---:R-:W-:-:S08]  /*3df0*/  DADD R14, R34, -R32 ;  /* 0x00000000220e7229 */ /* 0x004fd00000000820 */
[----:B------:R-:W-:-:S14]  /*3e00*/  DSETP.NEU.AND P0, PT, |R14|, +INF , PT ;  /* 0x7ff000000e00742a */ /* 0x000fdc0003f0d200 */
[----:B------:R-:W-:Y:S05]  /*3e10*/  @!P0 BRA `(.L_x_43) ;  /* 0x0000000000648947 */ /* 0x000fea0003800000 */
        /* <DEDUP_REMOVED lines=19> */
[----:B-----5:R-:W-:Y:S05]  /*3f50*/  CALL.REL.NOINC `($_Z13simulation_cuidPdS_idiS_S_S_S_S_S_S_i$__internal_trig_reduction_slowpathd) ;  /* 0x0000001800887944 */ /* 0x020fea0003c00000 */
[----:B------:R-:W-:Y:S05]  /*3f60*/  BSYNC.RECONVERGENT B0 ;  /* 0x0000000000007941 */ /* 0x000fea0003800200 */
.L_x_45:
[----:B------:R-:W-:Y:S02]  /*3f70*/  IMAD.MOV.U32 R34, RZ, RZ, R15 ;  /* 0x000000ffff227224 */ /* 0x000fe400078e000f */
[----:B------:R-:W-:Y:S02]  /*3f80*/  IMAD.MOV.U32 R40, RZ, RZ, R12 ;  /* 0x000000ffff287224 */ /* 0x000fe400078e000c */
[----:B------:R-:W-:Y:S01]  /*3f90*/  IMAD.MOV.U32 R41, RZ, RZ, R13 ;  /* 0x000000ffff297224 */ /* 0x000fe200078e000d */
[----:B------:R-:W-:Y:S06]  /*3fa0*/  BRA `(.L_x_44) ;  /* 0x0000000000087947 */ /* 0x000fec0003800000 */
.L_x_43:
[----:B------:R-:W-:Y:S01]  /*3fb0*/  DMUL R40, RZ, R14 ;  /* 0x0000000eff287228 */ /* 0x000fe20000000000 */
[----:B------:R-:W-:-:S10]  /*3fc0*/  IMAD.MOV.U32 R34, RZ, RZ, RZ ;  /* 0x000000ffff227224 */ /* 0x000fd400078e00ff */
.L_x_44:
[----:B------:R-:W0:Y:S01]  /*3fd0*/  LDCU.64 UR4, c[0x4][0x8] ;  /* 0x01000100ff0477ac */ /* 0x000e220008000a00 */
[----:B------:R-:W-:-:S05]  /*3fe0*/  IMAD.SHL.U32 R12, R34, 0x40, RZ ;  /* 0x00000040220c7824 */ /* 0x000fca00078e00ff */
[----:B------:R-:W-:-:S04]  /*3ff0*/  LOP3.LUT R12, R12, 0x40, RZ, 0xc0, !PT ;  /* 0x000000400c0c7812 */ /* 0x000fc800078ec0ff */
[----:B0-----:R-:W-:-:S05]  /*4000*/  IADD3 R46, P0, PT, R12, UR4, RZ ;  /* 0x000000040c2e7c10 */ /* 0x001fca000ff1e0ff */
[----:B------:R-:W-:Y:S01]  /*4010*/  IMAD.X R47, RZ, RZ, UR5, P0 ;  /* 0x00000005ff2f7e24 */ /* 0x000fe200080e06ff */
[----:B------:R-:W-:Y:S01]  /*4020*/  LOP3.LUT R35, R34, 0x1, RZ, 0xc0, !PT ;  /* 0x0000000122237812 */ /* 0x000fe200078ec0ff */
[----:B------:R-:W-:Y:S01]  /*4030*/  IMAD.MOV.U32 R44, RZ, RZ, 0x20fd8164 ;  /* 0x20fd8164ff2c7424 */ /* 0x000fe200078e00ff */
[----:B------:R-:W-:Y:S01]  /*4040*/  DMUL R42, R40, R40 ;  /* 0x00000028282a7228 */ /* 0x000fe20000000000 */
[----:B------:R-:W0:Y:S01]  /*4050*/  LDCU.64 UR4, c[0x0][0x3a8] ;  /* 0x00007500ff0477ac */ /* 0x000e220008000a00 */
[----:B------:R-:W2:Y:S04]  /*4060*/  LDG.E.128.CONSTANT R12, desc[UR6][R46.64] ;  /* 0x000000062e0c7981 */ /* 0x000ea8000c1e9d00 */
[----:B------:R-:W3:Y:S04]  /*4070*/  LDG.E.128.CONSTANT R16, desc[UR6][R46.64+0x10] ;  /* 0x000010062e107981 */ /* 0x000ee8000c1e9d00 */
[----:B------:R-:W4:Y:S01]  /*4080*/  LDG.E.128.CONSTANT R20, desc[UR6][R46.64+0x20] ;  /* 0x000020062e147981 */ /* 0x000f22000c1e9d00 */
        /* <DEDUP_REMOVED lines=21> */
[----:B------:R1:W-:Y:S01]  /*41e0*/  STG.E.64 desc[UR6][R36.64], R30 ;  /* 0x0000001e24007986 */ /* 0x0003e2000c101b06 */
[----:B------:R-:W-:Y:S05]  /*41f0*/  BRA `(.L_x_35) ;  /* 0x00000004000c7947 */ /* 0x000fea0003800000 */
.L_x_34:
[----:B------:R-:W2:Y:S04]  /*4200*/  LDG.E.64 R30, desc[UR6][R26.64] ;  /* 0x000000061a1e7981 */ /* 0x000ea8000c1e1b00 */
[----:B------:R0:W5:Y:S01]  /*4210*/  LDG.E.64 R32, desc[UR6][R28.64] ;  /* 0x000000061c207981 */ /* 0x000162000c1e1b00 */
[----:B------:R-:W-:Y:S01]  /*4220*/  BSSY.RECONVERGENT B0, `(.L_x_46) ;  /* 0x000001c000007945 */ /* 0x000fe20003800200 */
[----:B--2---:R-:W-:-:S08]  /*4230*/  DADD R14, R34, -R30 ;  /* 0x00000000220e7229 */ /* 0x004fd0000000081e */
[----:B------:R-:W-:-:S14]  /*4240*/  DSETP.NEU.AND P0, PT, |R14|, +INF , PT ;  /* 0x7ff000000e00742a */ /* 0x000fdc0003f0d200 */
        /* <DEDUP_REMOVED lines=21> */
[----:B-----5:R-:W-:Y:S05]  /*43a0*/  CALL.REL.NOINC `($_Z13simulation_cuidPdS_idiS_S_S_S_S_S_S_i$__internal_trig_reduction_slowpathd) ;  /* 0x0000001400747944 */ /* 0x020fea0003c00000 */
[----:B------:R-:W-:Y:S02]  /*43b0*/  IMAD.MOV.U32 R34, RZ, RZ, R15 ;  /* 0x000000ffff227224 */ /* 0x000fe400078e000f */
[----:B------:R-:W-:Y:S02]  /*43c0*/  IMAD.MOV.U32 R38, RZ, RZ, R12 ;  /* 0x000000ffff267224 */ /* 0x000fe400078e000c */
[----:B------:R-:W-:-:S07]  /*43d0*/  IMAD.MOV.U32 R39, RZ, RZ, R13 ;  /* 0x000000ffff277224 */ /* 0x000fce00078e000d */
.L_x_47:
[----:B------:R-:W-:Y:S05]  /*43e0*/  BSYNC.RECONVERGENT B0 ;  /* 0x0000000000007941 */ /* 0x000fea0003800200 */
.L_x_46:
[----:B------:R-:W0:Y:S01]  /*43f0*/  LDCU.64 UR4, c[0x4][0x8] ;  /* 0x01000100ff0477ac */ /* 0x000e220008000a00 */
[C---:B------:R-:W-:Y:S01]  /*4400*/  IMAD.SHL.U32 R12, R34.reuse, 0x40, RZ ;  /* 0x00000040220c7824 */ /* 0x040fe200078e00ff */
[----:B------:R-:W-:Y:S01]  /*4410*/  LOP3.LUT R35, R34, 0x1, RZ, 0xc0, !PT ;  /* 0x0000000122237812 */ /* 0x000fe200078ec0ff */
[----:B------:R-:W-:Y:S01]  /*4420*/  IMAD.MOV.U32 R44, RZ, RZ, 0x20fd8164 ;  /* 0x20fd8164ff2c7424 */ /* 0x000fe200078e00ff */
[----:B------:R-:W-:Y:S01]  /*4430*/  DMUL R40, R38, R38 ;  /* 0x0000002626287228 */ /* 0x000fe20000000000 */
[----:B------:R-:W1:Y:S01]  /*4440*/  LDCU.64 UR8, c[0x0][0x3a8] ;  /* 0x00007500ff0877ac */ /* 0x000e620008000a00 */
[----:B------:R-:W-:-:S04]  /*4450*/  LOP3.LUT R12, R12, 0x40, RZ, 0xc0, !PT ;  /* 0x000000400c0c7812 */ /* 0x000fc800078ec0ff */
[----:B0-----:R-:W-:-:S05]  /*4460*/  IADD3 R42, P0, PT, R12, UR4, RZ ;  /* 0x000000040c2a7c10 */ /* 0x001fca000ff1e0ff */
[----:B------:R-:W-:Y:S01]  /*4470*/  IMAD.X R43, RZ, RZ, UR5, P0 ;  /* 0x00000005ff2b7e24 */ /* 0x000fe200080e06ff */
[----:B------:R-:W0:Y:S04]  /*4480*/  LDCU.64 UR4, c[0x0][0x388] ;  /* 0x00007100ff0477ac */ /* 0x000e280008000a00 */
[----:B------:R-:W2:Y:S04]  /*4490*/  LDG.E.128.CONSTANT R12, desc[UR6][R42.64] ;  /* 0x000000062a0c7981 */ /* 0x000ea8000c1e9d00 */
[----:B------:R-:W3:Y:S04]  /*44a0*/  LDG.E.128.CONSTANT R16, desc[UR6][R42.64+0x10] ;  /* 0x000010062a107981 */ /* 0x000ee8000c1e9d00 */
[----:B------:R-:W4:Y:S01]  /*44b0*/  LDG.E.128.CONSTANT R20, desc[UR6][R42.64+0x20] ;  /* 0x000020062a147981 */ /* 0x000f22000c1e9d00 */
[----:B------:R-:W-:Y:S01]  /*44c0*/  ISETP.NE.U32.AND P0, PT, R35, 0x1, PT ;  /* 0x000000012300780c */ /* 0x000fe20003f05070 */
[----:B------:R-:W-:-:S03]  /*44d0*/  IMAD.MOV.U32 R35, RZ, RZ, 0x3da8ff83 ;  /* 0x3da8ff83ff237424 */ /* 0x000fc600078e00ff */
[----:B------:R-:W-:Y:S01]  /*44e0*/  FSEL R44, R44, -8.06006814911005101289e+34, !P0 ;  /* 0xf9785eba2c2c7808 */ /* 0x000fe20004000000 */
[----:B0-----:R-:W-:Y:S01]  /*44f0*/  DMUL R36, R36, UR4 ;  /* 0x0000000424247c28 */ /* 0x001fe20008000000 */
        /* <DEDUP_REMOVED lines=16> */
[----:B-1---5:R-:W-:-:S08]  /*4600*/  DFMA R12, R12, UR8, R32 ;  /* 0x000000080c0c7c2b */ /* 0x022fd00008000020 */
[----:B------:R-:W-:-:S07]  /*4610*/  DADD R12, R30, R12 ;  /* 0x000000001e0c7229 */ /* 0x000fce000000000c */
[----:B------:R0:W-:Y:S04]  /*4620*/  STG.E.64 desc[UR6][R26.64], R12 ;  /* 0x0000000c1a007986 */ /* 0x0001e8000c101b06 */
.L_x_35:
[----:B------:R-:W2:Y:S01]  /*4630*/  LDCU UR4, c[0x0][0x3a0] ;  /* 0x00007400ff0477ac */ /* 0x000ea20008000800 */
[----:B------:R-:W-:-:S05]  /*4640*/  VIADD R7, R7, 0x1 ;  /* 0x0000000107077836 */ /* 0x000fca0000000000 */
[----:B--2---:R-:W-:-:S13]  /*4650*/  ISETP.NE.AND P0, PT, R7, UR4, PT ;  /* 0x0000000407007c0c */ /* 0x004fda000bf05270 */
[----:B------:R-:W-:Y:S05]  /*4660*/  @P0 BRA `(.L_x_48) ;  /* 0xffffffc000f80947 */ /* 0x000fea000383ffff */
[----:B------:R-:W-:Y:S05]  /*4670*/  EXIT ;  /* 0x000000000000794d */ /* 0x000fea0003800000 */
        .weak           $__internal_0_$__cuda_sm20_div_rn_f64_full
        .type           $__internal_0_$__cuda_sm20_div_rn_f64_full,@function
        .size           $__internal_0_$__cuda_sm20_div_rn_f64_full,($__internal_1_$__cuda_sm20_dsqrt_rn_f64_mediumpath_v1 - $__internal_0_$__cuda_sm20_div_rn_f64_full)
$__internal_0_$__cuda_sm20_div_rn_f64_full:
[C---:B------:R-:W-:Y:S01]  /*4680*/  FSETP.GEU.AND P0, PT, |R21|.reuse, 1.469367938527859385e-39, PT ;  /* 0x001000001500780b */ /* 0x040fe20003f0e200 */
[----:B------:R-:W-:Y:S01]  /*4690*/  IMAD.MOV.U32 R34, RZ, RZ, 0x1 ;  /* 0x00000001ff227424 */ /* 0x000fe200078e00ff */
[C---:B------:R-:W-:Y:S01]  /*46a0*/  LOP3.LUT R18, R21.reuse, 0x800fffff, RZ, 0xc0, !PT ;  /* 0x800fffff15127812 */ /* 0x040fe200078ec0ff */
[----:B------:R-:W-:Y:S01]  /*46b0*/  IMAD.MOV.U32 R42, RZ, RZ, 0x1ca00000 ;  /* 0x1ca00000ff2a7424 */ /* 0x000fe200078e00ff */
[----:B------:R-:W-:Y:S02]  /*46c0*/  LOP3.LUT R40, R21, 0x7ff00000, RZ, 0xc0, !PT ;  /* 0x7ff0000015287812 */ /* 0x000fe400078ec0ff */
[----:B------:R-:W-:Y:S01]  /*46d0*/  LOP3.LUT R19, R18, 0x3ff00000, RZ, 0xfc, !PT ;  /* 0x3ff0000012137812 */ /* 0x000fe200078efcff */
[----:B------:R-:W-:Y:S01]  /*46e0*/  IMAD.MOV.U32 R18, RZ, RZ, R20 ;  /* 0x000000ffff127224 */ /* 0x000fe200078e0014 */
[----:B------:R-:W-:-:S04]  /*46f0*/  LOP3.LUT R43, R23, 0x7ff00000, RZ, 0xc0, !PT ;  /* 0x7ff00000172b7812 */ /* 0x000fc800078ec0ff */
[----:B------:R-:W-:Y:S01]  /*4700*/  ISETP.GE.U32.AND P3, PT, R43, R40, PT ;  /* 0x000000282b00720c */ /* 0x000fe20003f66070 */
[----:B------:R-:W-:Y:S01]  /*4710*/  @!P0 DMUL R18, R20, 8.98846567431157953865e+307 ;  /* 0x7fe0000014128828 */ /* 0x000fe20000000000 */
[----:B------:R-:W-:-:S05]  /*4720*/  IMAD.MOV.U32 R45, RZ, RZ, R43 ;  /* 0x000000ffff2d7224 */ /* 0x000fca00078e002b */
[----:B------:R-:W0:Y:S02]  /*4730*/  MUFU.RCP64H R35, R19 ;  /* 0x0000001300237308 */ /* 0x000e240000001800 */
[----:B0-----:R-:W-:-:S08]  /*4740*/  DFMA R16, R34, -R18, 1 ;  /* 0x3ff000002210742b */ /* 0x001fd00000000812 */
[----:B------:R-:W-:-:S08]  /*4750*/  DFMA R16, R16, R16, R16 ;  /* 0x000000101010722b */ /* 0x000fd00000000010 */
[----:B------:R-:W-:Y:S01]  /*4760*/  DFMA R34, R34, R16, R34 ;  /* 0x000000102222722b */ /* 0x000fe20000000022 */
[----:B------:R-:W-:Y:S01]  /*4770*/  SEL R17, R42, 0x63400000, !P3 ;  /* 0x634000002a117807 */ /* 0x000fe20005800000 */
[----:B------:R-:W-:Y:S01]  /*4780*/  IMAD.MOV.U32 R16, RZ, RZ, R22 ;  /* 0x000000ffff107224 */ /* 0x000fe200078e0016 */
[----:B------:R-:W-:Y:S02]  /*4790*/  FSETP.GEU.AND P3, PT, |R23|, 1.469367938527859385e-39, PT ;  /* 0x001000001700780b */ /* 0x000fe40003f6e200 */
[----:B------:R-:W-:-:S03]  /*47a0*/  LOP3.LUT R17, R17, 0x800fffff, R23, 0xf8, !PT ;  /* 0x800fffff11117812 */ /* 0x000fc600078ef817 */
[----:B------:R-:W-:-:S08]  /*47b0*/  DFMA R38, R34, -R18, 1 ;  /* 0x3ff000002226742b */ /* 0x000fd00000000812 */
[----:B------:R-:W-:Y:S01]  /*47c0*/  DFMA R34, R34, R38, R34 ;  /* 0x000000262222722b */ /* 0x000fe20000000022 */
[----:B------:R-:W-:Y:S10]  /*47d0*/  @P3 BRA `(.L_x_49) ;  /* 0x0000000000203947 */ /* 0x000ff40003800000 */
[----:B------:R-:W-:-:S04]  /*47e0*/  LOP3.LUT R38, R21, 0x7ff00000, RZ, 0xc0, !PT ;  /* 0x7ff0000015267812 */ /* 0x000fc800078ec0ff */
[----:B------:R-:W-:Y:S01]  /*47f0*/  ISETP.GE.U32.AND P3, PT, R43, R38, PT ;  /* 0x000000262b00720c */ /* 0x000fe20003f66070 */
[----:B------:R-:W-:-:S03]  /*4800*/  IMAD.MOV.U32 R38, RZ, RZ, RZ ;  /* 0x000000ffff267224 */ /* 0x000fc600078e00ff */
[----:B------:R-:W-:-:S04]  /*4810*/  SEL R39, R42, 0x63400000, !P3 ;  /* 0x634000002a277807 */ /* 0x000fc80005800000 */
[----:B------:R-:W-:-:S04]  /*4820*/  LOP3.LUT R39, R39, 0x80000000, R23, 0xf8, !PT ;  /* 0x8000000027277812 */ /* 0x000fc800078ef817 */
[----:B------:R-:W-:-:S06]  /*4830*/  LOP3.LUT R39, R39, 0x100000, RZ, 0xfc, !PT ;  /* 0x0010000027277812 */ /* 0x000fcc00078efcff */
[----:B------:R-:W-:-:S10]  /*4840*/  DFMA R16, R16, 2, -R38 ;  /* 0x400000001010782b */ /* 0x000fd40000000826 */
[----:B------:R-:W-:-:S07]  /*4850*/  LOP3.LUT R45, R17, 0x7ff00000, RZ, 0xc0, !PT ;  /* 0x7ff00000112d7812 */ /* 0x000fce00078ec0ff */
.L_x_49:
[----:B------:R-:W-:Y:S01]  /*4860*/  IMAD.MOV.U32 R46, RZ, RZ, R40 ;  /* 0x000000ffff2e7224 */ /* 0x000fe200078e0028 */
[----:B------:R-:W-:Y:S01]  /*4870*/  @!P0 LOP3.LUT R46, R19, 0x7ff00000, RZ, 0xc0, !PT ;  /* 0x7ff00000132e8812 */ /* 0x000fe200078ec0ff */
[----:B------:R-:W-:Y:S01]  /*4880*/  VIADD R47, R45, 0xffffffff ;  /* 0xffffffff2d2f7836 */ /* 0x000fe20000000000 */
[----:B------:R-:W-:-:S03]  /*4890*/  DMUL R38, R34, R16 ;  /* 0x0000001022267228 */ /* 0x000fc60000000000 */
[----:B------:R-:W-:Y:S01]  /*48a0*/  VIADD R48, R46, 0xffffffff ;  /* 0xffffffff2e307836 */ /* 0x000fe20000000000 */
[----:B------:R-:W-:-:S04]  /*48b0*/  ISETP.GT.U32.AND P0, PT, R47, 0x7feffffe, PT ;  /* 0x7feffffe2f00780c */ /* 0x000fc80003f04070 */
[----:B------:R-:W-:Y:S01]  /*48c0*/  ISETP.GT.U32.OR P0, PT, R48, 0x7feffffe, P0 ;  /* 0x7feffffe3000780c */ /* 0x000fe20000704470 */
[----:B------:R-:W-:-:S08]  /*48d0*/  DFMA R40, R38, -R18, R16 ;  /* 0x800000122628722b */ /* 0x000fd00000000010 */
[----:B------:R-:W-:-:S04]  /*48e0*/  DFMA R40, R34, R40, R38 ;  /* 0x000000282228722b */ /* 0x000fc80000000026 */
[----:B------:R-:W-:Y:S07]  /*48f0*/  @P0 BRA `(.L_x_50) ;  /* 0x00000000006c0947 */ /* 0x000fee0003800000 */
[----:B------:R-:W-:-:S04]  /*4900*/  LOP3.LUT R34, R21, 0x7ff00000, RZ, 0xc0, !PT ;  /* 0x7ff0000015227812 */ /* 0x000fc800078ec0ff */
[CC--:B------:R-:W-:Y:S02]  /*4910*/  VIADDMNMX R22, R43.reuse, -R34.reuse, 0xb9600000, !PT ;  /* 0xb96000002b167446 */ /* 0x0c0fe40007800922 */
[----:B------:R-:W-:Y:S02]  /*4920*/  ISETP.GE.U32.AND P0, PT, R43, R34, PT ;  /* 0x000000222b00720c */ /* 0x000fe40003f06070 */
[----:B------:R-:W-:Y:S02]  /*4930*/  VIMNMX R22, PT, PT, R22, 0x46a00000, PT ;  /* 0x46a0000016167848 */ /* 0x000fe40003fe0100 */
[----:B------:R-:W-:-:S05]  /*4940*/  SEL R23, R42, 0x63400000, !P0 ;  /* 0x634000002a177807 */ /* 0x000fca0004000000 */
[----:B------:R-:W-:Y:S02]  /*4950*/  IMAD.IADD R38, R22, 0x1, -R23 ;  /* 0x0000000116267824 */ /* 0x000fe400078e0a17 */
[----:B------:R-:W-:Y:S02]  /*4960*/  IMAD.MOV.U32 R22, RZ, RZ, RZ ;  /* 0x000000ffff167224 */ /* 0x000fe400078e00ff */
[----:B------:R-:W-:-:S06]  /*4970*/  VIADD R23, R38, 0x7fe00000 ;  /* 0x7fe0000026177836 */ /* 0x000fcc0000000000 */
[----:B------:R-:W-:-:S10]  /*4980*/  DMUL R34, R40, R22 ;  /* 0x0000001628227228 */ /* 0x000fd40000000000 */
[----:B------:R-:W-:-:S13]  /*4990*/  FSETP.GTU.AND P0, PT, |R35|, 1.469367938527859385e-39, PT ;  /* 0x001000002300780b */ /* 0x000fda0003f0c200 */
[----:B------:R-:W-:Y:S05]  /*49a0*/  @P0 BRA `(.L_x_51) ;  /* 0x0000000000940947 */ /* 0x000fea0003800000 */
[----:B------:R-:W-:Y:S01]  /*49b0*/  DFMA R16, R40, -R18, R16 ;  /* 0x800000122810722b */ /* 0x000fe20000000010 */
[----:B------:R-:W-:-:S09]  /*49c0*/  IMAD.MOV.U32 R22, RZ, RZ, RZ ;  /* 0x000000ffff167224 */ /* 0x000fd200078e00ff */
[C---:B------:R-:W-:Y:S02]  /*49d0*/  FSETP.NEU.AND P0, PT, R17.reuse, RZ, PT ;  /* 0x000000ff1100720b */ /* 0x040fe40003f0d000 */
[----:B------:R-:W-:-:S04]  /*49e0*/  LOP3.LUT R21, R17, 0x80000000, R21, 0x48, !PT ;  /* 0x8000000011157812 */ /* 0x000fc800078e4815 */
[----:B------:R-:W-:-:S07]  /*49f0*/  LOP3.LUT R23, R21, R23, RZ, 0xfc, !PT ;  /* 0x0000001715177212 */ /* 0x000fce00078efcff */
[----:B------:R-:W-:Y:S05]  /*4a00*/  @!P0 BRA `(.L_x_51) ;  /* 0x00000000007c8947 */ /* 0x000fea0003800000 */
[----:B------:R-:W-:Y:S01]  /*4a10*/  IMAD.MOV R17, RZ, RZ, -R38 ;  /* 0x000000ffff117224 */ /* 0x000fe200078e0a26 */
[----:B------:R-:W-:Y:S01]  /*4a20*/  DMUL.RP R22, R40, R22 ;  /* 0x0000001628167228 */ /* 0x000fe20000008000 */
[----:B------:R-:W-:-:S06]  /*4a30*/  IMAD.MOV.U32 R16, RZ, RZ, RZ ;  /* 0x000000ffff107224 */ /* 0x000fcc00078e00ff */
[----:B------:R-:W-:-:S03]  /*4a40*/  DFMA R16, R34, -R16, R40 ;  /* 0x800000102210722b */ /* 0x000fc60000000028 */
[----:B------:R-:W-:-:S03]  /*4a50*/  LOP3.LUT R21, R23, R21, RZ, 0x3c, !PT ;  /* 0x0000001517157212 */ /* 0x000fc600078e3cff */
[----:B------:R-:W-:-:S04]  /*4a60*/  IADD3 R16, PT, PT, -R38, -0x43300000, RZ ;  /* 0xbcd0000026107810 */ /* 0x000fc80007ffe1ff */
[----:B------:R-:W-:-:S04]  /*4a70*/  FSETP.NEU.AND P0, PT, |R17|, R16, PT ;  /* 0x000000101100720b */ /* 0x000fc80003f0d200 */
[----:B------:R-:W-:Y:S02]  /*4a80*/  FSEL R34, R22, R34, !P0 ;  /* 0x0000002216227208 */ /* 0x000fe40004000000 */
[----:B------:R-:W-:Y:S01]  /*4a90*/  FSEL R35, R21, R35, !P0 ;  /* 0x0000002315237208 */ /* 0x000fe20004000000 */
[----:B------:R-:W-:Y:S06]  /*4aa0*/  BRA `(.L_x_51) ;  /* 0x0000000000547947 */ /* 0x000fec0003800000 */
.L_x_50:
[----:B------:R-:W-:-:S14]  /*4ab0*/  DSETP.NAN.AND P0, PT, R22, R22, PT ;  /* 0x000000161600722a */ /* 0x000fdc0003f08000 */
[----:B------:R-:W-:Y:S05]  /*4ac0*/  @P0 BRA `(.L_x_52) ;  /* 0x0000000000440947 */ /* 0x000fea0003800000 */
[----:B------:R-:W-:-:S14]  /*4ad0*/  DSETP.NAN.AND P0, PT, R20, R20, PT ;  /* 0x000000141400722a */ /* 0x000fdc0003f08000 */
[----:B------:R-:W-:Y:S05]  /*4ae0*/  @P0 BRA `(.L_x_53) ;  /* 0x0000000000300947 */ /* 0x000fea0003800000 */
[----:B------:R-:W-:Y:S01]  /*4af0*/  ISETP.NE.AND P0, PT, R45, R46, PT ;  /* 0x0000002e2d00720c */ /* 0x000fe20003f05270 */
[----:B------:R-:W-:Y:S02]  /*4b00*/  IMAD.MOV.U32 R34, RZ, RZ, 0x0 ;  /* 0x00000000ff227424 */ /* 0x000fe400078e00ff */
[----:B------:R-:W-:-:S10]  /*4b10*/  IMAD.MOV.U32 R35, RZ, RZ, -0x80000 ;  /* 0xfff80000ff237424 */ /* 0x000fd400078e00ff */
[----:B------:R-:W-:Y:S05]  /*4b20*/  @!P0 BRA `(.L_x_51) ;  /* 0x0000000000348947 */ /* 0x000fea0003800000 */
[----:B------:R-:W-:Y:S02]  /*4b30*/  ISETP.NE.AND P0, PT, R45, 0x7ff00000, PT ;  /* 0x7ff000002d00780c */ /* 0x000fe40003f05270 */
[----:B------:R-:W-:Y:S02]  /*4b40*/  LOP3.LUT R35, R23, 0x80000000, R21, 0x48, !PT ;  /* 0x8000000017237812 */ /* 0x000fe400078e4815 */
[----:B------:R-:W-:-:S13]  /*4b50*/  ISETP.EQ.OR P0, PT, R46, RZ, !P0 ;  /* 0x000000ff2e00720c */ /* 0x000fda0004702670 */
[----:B------:R-:W-:Y:S01]  /*4b60*/  @P0 LOP3.LUT R16, R35, 0x7ff00000, RZ, 0xfc, !PT ;  /* 0x7ff0000023100812 */ /* 0x000fe200078efcff */
[----:B------:R-:W-:Y:S02]  /*4b70*/  @!P0 IMAD.MOV.U32 R34, RZ, RZ, RZ ;  /* 0x000000ffff228224 */ /* 0x000fe400078e00ff */
[----:B------:R-:W-:Y:S02]  /*4b80*/  @P0 IMAD.MOV.U32 R34, RZ, RZ, RZ ;  /* 0x000000ffff220224 */ /* 0x000fe400078e00ff */
[----:B------:R-:W-:Y:S01]  /*4b90*/  @P0 IMAD.MOV.U32 R35, RZ, RZ, R16 ;  /* 0x000000ffff230224 */ /* 0x000fe200078e0010 */
[----:B------:R-:W-:Y:S06]  /*4ba0*/  BRA `(.L_x_51) ;  /* 0x0000000000147947 */ /* 0x000fec0003800000 */
.L_x_53:
[----:B------:R-:W-:Y:S01]  /*4bb0*/  LOP3.LUT R35, R21, 0x80000, RZ, 0xfc, !PT ;  /* 0x0008000015237812 */ /* 0x000fe200078efcff */
[----:B------:R-:W-:Y:S01]  /*4bc0*/  IMAD.MOV.U32 R34, RZ, RZ, R20 ;  /* 0x000000ffff227224 */ /* 0x000fe200078e0014 */
[----:B------:R-:W-:Y:S06]  /*4bd0*/  BRA `(.L_x_51) ;  /* 0x0000000000087947 */ /* 0x000fec0003800000 */
.L_x_52:
[----:B------:R-:W-:Y:S01]  /*4be0*/  LOP3.LUT R35, R23, 0x80000, RZ, 0xfc, !PT ;  /* 0x0008000017237812 */ /* 0x000fe200078efcff */
[----:B------:R-:W-:-:S07]  /*4bf0*/  IMAD.MOV.U32 R34, RZ, RZ, R22 ;  /* 0x000000ffff227224 */ /* 0x000fce00078e0016 */
.L_x_51:
[----:B------:R-:W-:Y:S02]  /*4c00*/  IMAD.MOV.U32 R45, RZ, RZ, 0x0 ;  /* 0x00000000ff2d7424 */ /* 0x000fe400078e00ff */
[----:B------:R-:W-:Y:S02]  /*4c10*/  IMAD.MOV.U32 R16, RZ, RZ, R34 ;  /* 0x000000ffff107224 */ /* 0x000fe400078e0022 */
[----:B------:R-:W-:Y:S01]  /*4c20*/  IMAD.MOV.U32 R17, RZ, RZ, R35 ;  /* 0x000000ffff117224 */ /* 0x000fe200078e0023 */
[----:B------:R-:W-:Y:S06]  /*4c30*/  RET.REL.NODEC R44 `(_Z13simulation_cuidPdS_idiS_S_S_S_S_S_S_i) ;  /* 0xffffffb02cf07950 */ /* 0x000fec0003c3ffff */
        .weak           $__internal_1_$__cuda_sm20_dsqrt_rn_f64_mediumpath_v1
        .type           $__internal_1_$__cuda_sm20_dsqrt_rn_f64_mediumpath_v1,@function
        .size           $__internal_1_$__cuda_sm20_dsqrt_rn_f64_mediumpath_v1,($_Z13simulation_cuidPdS_idiS_S_S_S_S_S_S_i$__internal_accurate_pow - $__internal_1_$__cuda_sm20_dsqrt_rn_f64_mediumpath_v1)
$__internal_1_$__cuda_sm20_dsqrt_rn_f64_mediumpath_v1:
[----:B------:R-:W-:Y:S01]  /*4c40*/  ISETP.GE.U32.AND P0, PT, R18, -0x3400000, PT ;  /* 0xfcc000001200780c */ /* 0x000fe20003f06070 */
[----:B------:R-:W-:Y:S02]  /*4c50*/  IMAD.MOV.U32 R22, RZ, RZ, R30 ;  /* 0x000000ffff167224 */ /* 0x000fe400078e001e */
[----:B------:R-:W-:Y:S02]  /*4c60*/  IMAD.MOV.U32 R18, RZ, RZ, R34 ;  /* 0x000000ffff127224 */ /* 0x000fe400078e0022 */
[----:B------:R-:W-:-:S08]  /*4c70*/  IMAD.MOV.U32 R19, RZ, RZ, R35 ;  /* 0x000000ffff137224 */ /* 0x000fd000078e0023 */
[----:B------:R-:W-:Y:S05]  /*4c80*/  @!P0 BRA `(.L_x_54) ;  /* 0x0000000000208947 */ /* 0x000fea0003800000 */
[----:B------:R-:W-:-:S10]  /*4c90*/  DFMA.RM R18, R18, R22, R32 ;  /* 0x000000161212722b */ /* 0x000fd40000004020 */
[----:B------:R-:W-:-:S05]  /*4ca0*/  IADD3 R22, P0, PT, R18, 0x1, RZ ;  /* 0x0000000112167810 */ /* 0x000fca0007f1e0ff */
[----:B------:R-:W-:-:S06]  /*4cb0*/  IMAD.X R23, RZ, RZ, R19, P0 ;  /* 0x000000ffff177224 */ /* 0x000fcc00000e0613 */
[----:B------:R-:W-:-:S08]  /*4cc0*/  DFMA.RP R20, -R18, R22, R20 ;  /* 0x000000161214722b */ /* 0x000fd00000008114 */
[----:B------:R-:W-:-:S06]  /*4cd0*/  DSETP.GT.AND P0, PT, R20, RZ, PT ;  /* 0x000000ff1400722a */ /* 0x000fcc0003f04000 */
[----:B------:R-:W-:Y:S02]  /*4ce0*/  FSEL R18, R22, R18, P0 ;  /* 0x0000001216127208 */ /* 0x000fe40000000000 */
[----:B------:R-:W-:Y:S01]  /*4cf0*/  FSEL R19, R23, R19, P0 ;  /* 0x0000001317137208 */ /* 0x000fe20000000000 */
[----:B------:R-:W-:Y:S06]  /*4d00*/  BRA `(.L_x_55) ;  /* 0x0000000000647947 */ /* 0x000fec0003800000 */
.L_x_54:
[----:B------:R-:W-:-:S14]  /*4d10*/  DSETP.NE.AND P0, PT, R20, RZ, PT ;  /* 0x000000ff1400722a */ /* 0x000fdc0003f05000 */
[----:B------:R-:W-:Y:S05]  /*4d20*/  @!P0 BRA `(.L_x_56) ;  /* 0x0000000000588947 */ /* 0x000fea0003800000 */
[----:B------:R-:W-:-:S13]  /*4d30*/  ISETP.GE.AND P0, PT, R21, RZ, PT ;  /* 0x000000ff1500720c */ /* 0x000fda0003f06270 */
[----:B------:R-:W-:Y:S02]  /*4d40*/  @!P0 IMAD.MOV.U32 R18, RZ, RZ, 0x0 ;  /* 0x00000000ff128424 */ /* 0x000fe400078e00ff */
[----:B------:R-:W-:Y:S01]  /*4d50*/  @!P0 IMAD.MOV.U32 R19, RZ, RZ, -0x80000 ;  /* 0xfff80000ff138424 */ /* 0x000fe200078e00ff */
[----:B------:R-:W-:Y:S06]  /*4d60*/  @!P0 BRA `(.L_x_55) ;  /* 0x00000000004c8947 */ /* 0x000fec0003800000 */
[----:B------:R-:W-:-:S13]  /*4d70*/  ISETP.GT.AND P0, PT, R21, 0x7fefffff, PT ;  /* 0x7fefffff1500780c */ /* 0x000fda0003f04270 */
[----:B------:R-:W-:Y:S05]  /*4d80*/  @P0 BRA `(.L_x_56) ;  /* 0x0000000000400947 */ /* 0x000fea0003800000 */
[----:B------:R-:W-:Y:S01]  /*4d90*/  DMUL R18, R20, 8.11296384146066816958e+31 ;  /* 0x4690000014127828 */ /* 0x000fe20000000000 */
[----:B------:R-:W-:Y:S02]  /*4da0*/  IMAD.MOV.U32 R30, RZ, RZ, 0x0 ;  /* 0x00000000ff1e7424 */ /* 0x000fe400078e00ff */
[----:B------:R-:W-:Y:S02]  /*4db0*/  IMAD.MOV.U32 R20, RZ, RZ, RZ ;  /* 0x000000ffff147224 */ /* 0x000fe400078e00ff */
[----:B------:R-:W-:Y:S01]  /*4dc0*/  IMAD.MOV.U32 R31, RZ, RZ, 0x3fd80000 ;  /* 0x3fd80000ff1f7424 */ /* 0x000fe200078e00ff */
[----:B------:R-:W0:Y:S03]  /*4dd0*/  MUFU.RSQ64H R21, R19 ;  /* 0x0000001300157308 */ /* 0x000e260000001c00 */
[----:B0-----:R-:W-:-:S08]  /*4de0*/  DMUL R22, R20, R20 ;  /* 0x0000001414167228 */ /* 0x001fd00000000000 */
[----:B------:R-:W-:-:S08]  /*4df0*/  DFMA R22, R18, -R22, 1 ;  /* 0x3ff000001216742b */ /* 0x000fd00000000816 */
[----:B------:R-:W-:Y:S02]  /*4e00*/  DFMA R30, R22, R30, 0.5 ;  /* 0x3fe00000161e742b */ /* 0x000fe4000000001e */
[----:B------:R-:W-:-:S08]  /*4e10*/  DMUL R22, R20, R22 ;  /* 0x0000001614167228 */ /* 0x000fd00000000000 */
[----:B------:R-:W-:-:S08]  /*4e20*/  DFMA R22, R30, R22, R20 ;  /* 0x000000161e16722b */ /* 0x000fd00000000014 */
[----:B------:R-:W-:Y:S02]  /*4e30*/  DMUL R20, R18, R22 ;  /* 0x0000001612147228 */ /* 0x000fe40000000000 */
[----:B------:R-:W-:-:S06]  /*4e40*/  VIADD R23, R23, 0xfff00000 ;  /* 0xfff0000017177836 */ /* 0x000fcc0000000000 */
[----:B------:R-:W-:-:S08]  /*4e50*/  DFMA R30, R20, -R20, R18 ;  /* 0x80000014141e722b */ /* 0x000fd00000000012 */
[----:B------:R-:W-:-:S10]  /*4e60*/  DFMA R18, R22, R30, R20 ;  /* 0x0000001e1612722b */ /* 0x000fd40000000014 */
[----:B------:R-:W-:Y:S01]  /*4e70*/  VIADD R19, R19, 0xfcb00000 ;  /* 0xfcb0000013137836 */ /* 0x000fe20000000000 */
[----:B------:R-:W-:Y:S06]  /*4e80*/  BRA `(.L_x_55) ;  /* 0x0000000000047947 */ /* 0x000fec0003800000 */
.L_x_56:
[----:B------:R-:W-:-:S11]  /*4e90*/  DADD R18, R20, R20 ;  /* 0x0000000014127229 */ /* 0x000fd60000000014 */
.L_x_55:
[----:B------:R-:W-:Y:S02]  /*4ea0*/  IMAD.MOV.U32 R17, RZ, RZ, 0x0 ;  /* 0x00000000ff117424 */ /* 0x000fe400078e00ff */
[----:B------:R-:W-:Y:S02]  /*4eb0*/  IMAD.MOV.U32 R36, RZ, RZ, R18 ;  /* 0x000000ffff247224 */ /* 0x000fe400078e0012 */
[----:B------:R-:W-:Y:S01]  /*4ec0*/  IMAD.MOV.U32 R37, RZ, RZ, R19 ;  /* 0x000000ffff257224 */ /* 0x000fe200078e0013 */
[----:B------:R-:W-:Y:S06]  /*4ed0*/  RET.REL.NODEC R16 `(_Z13simulation_cuidPdS_idiS_S_S_S_S_S_S_i) ;  /* 0xffffffb010487950 */ /* 0x000fec0003c3ffff */
        .type           $_Z13simulation_cuidPdS_idiS_S_S_S_S_S_S_i$__internal_accurate_pow,@function
        .size           $_Z13simulation_cuidPdS_idiS_S_S_S_S_S_S_i$__internal_accurate_pow,($_Z13simulation_cuidPdS_idiS_S_S_S_S_S_S_i$__internal_trig_reduction_slowpathd - $_Z13simulation_cuidPdS_idiS_S_S_S_S_S_S_i$__internal_accurate_pow)
$_Z13simulation_cuidPdS_idiS_S_S_S_S_S_S_i$__internal_accurate_pow:
[----:B------:R-:W-:Y:S01]  /*4ee0*/  ISETP.GT.U32.AND P0, PT, R47, 0xfffff, PT ;  /* 0x000fffff2f00780c */ /* 0x000fe20003f04070 */
[----:B------:R-:W-:Y:S01]  /*4ef0*/  IMAD.MOV.U32 R18, RZ, RZ, R42 ;  /* 0x000000ffff127224 */ /* 0x000fe200078e002a */
[----:B------:R-:W-:Y:S01]  /*4f00*/  UMOV UR4, 0x7d2cafe2 ;  /* 0x7d2cafe200047882 */ /* 0x000fe20000000000 */
[--C-:B------:R-:W-:Y:S01]  /*4f10*/  IMAD.MOV.U32 R19, RZ, RZ, R47.reuse ;  /* 0x000000ffff137224 */ /* 0x100fe200078e002f */
[----:B------:R-:W-:Y:S01]  /*4f20*/  UMOV UR5, 0x3eb0f5ff ;  /* 0x3eb0f5ff00057882 */ /* 0x000fe20000000000 */
[--C-:B------:R-:W-:Y:S01]  /*4f30*/  IMAD.MOV.U32 R20, RZ, RZ, R47.reuse ;  /* 0x000000ffff147224 */ /* 0x100fe200078e002f */
[----:B------:R-:W-:Y:S01]  /*4f40*/  SHF.R.U32.HI R47, RZ, 0x14, R47 ;  /* 0x00000014ff2f7819 */ /* 0x000fe2000001162f */
[----:B------:R-:W-:Y:S01]  /*4f50*/  IMAD.MOV.U32 R34, RZ, RZ, RZ ;  /* 0x000000ffff227224 */ /* 0x000fe200078e00ff */
[----:B------:R-:W-:Y:S01]  /*4f60*/  UMOV UR8, 0x3b39803f ;  /* 0x3b39803f00087882 */ /* 0x000fe20000000000 */
[----:B------:R-:W-:Y:S01]  /*4f70*/  IMAD.MOV.U32 R30, RZ, RZ, 0x41ad3b5a ;  /* 0x41ad3b5aff1e7424 */ /* 0x000fe200078e00ff */
[----:B------:R-:W-:Y:S01]  /*4f80*/  UMOV UR9, 0x3c7abc9e ;  /* 0x3c7abc9e00097882 */ /* 0x000fe20000000000 */
[----:B------:R-:W-:-:S02]  /*4f90*/  IMAD.MOV.U32 R31, RZ, RZ, 0x3ed0f5d2 ;  /* 0x3ed0f5d2ff1f7424 */ /* 0x000fc400078e00ff */
[----:B------:R-:W-:-:S10]  /*4fa0*/  @!P0 DMUL R18, R18, 1.80143985094819840000e+16 ;  /* 0x4350000012128828 */ /* 0x000fd40000000000 */
[----:B------:R-:W-:Y:S01]  /*4fb0*/  @!P0 IMAD.MOV.U32 R20, RZ, RZ, R19 ;  /* 0x000000ffff148224 */ /* 0x000fe200078e0013 */
[----:B------:R-:W-:Y:S01]  /*4fc0*/  @!P0 LEA.HI R47, R19, 0xffffffca, RZ, 0xc ;  /* 0xffffffca132f8811 */ /* 0x000fe200078f60ff */
[----:B------:R-:W-:Y:S02]  /*4fd0*/  @!P0 IMAD.MOV.U32 R42, RZ, RZ, R18 ;  /* 0x000000ffff2a8224 */ /* 0x000fe400078e0012 */
[----:B------:R-:W-:Y:S01]  /*4fe0*/  IMAD.MOV.U32 R19, RZ, RZ, 0x43300000 ;  /* 0x43300000ff137424 */ /* 0x000fe200078e00ff */
[----:B------:R-:W-:Y:S01]  /*4ff0*/  LOP3.LUT R20, R20, 0x800fffff, RZ, 0xc0, !PT ;  /* 0x800fffff14147812 */ /* 0x000fe200078ec0ff */
[----:B------:R-:W-:-:S03]  /*5000*/  VIADD R18, R47, 0xfffffc01 ;  /* 0xfffffc012f127836 */ /* 0x000fc60000000000 */
[----:B------:R-:W-:-:S04]  /*5010*/  LOP3.LUT R43, R20, 0x3ff00000, RZ, 0xfc, !PT ;  /* 0x3ff00000142b7812 */ /* 0x000fc800078efcff */
[----:B------:R-:W-:-:S13]  /*5020*/  ISETP.GE.U32.AND P2, PT, R43, 0x3ff6a09f, PT ;  /* 0x3ff6a09f2b00780c */ /* 0x000fda0003f46070 */
[----:B------:R-:W-:Y:S02]  /*5030*/  @P2 VIADD R21, R43, 0xfff00000 ;  /* 0xfff000002b152836 */ /* 0x000fe40000000000 */
[----:B------:R-:W-:Y:S02]  /*5040*/  @P2 VIADD R18, R47, 0xfffffc02 ;  /* 0xfffffc022f122836 */ /* 0x000fe40000000000 */
[----:B------:R-:W-:-:S03]  /*5050*/  @P2 IMAD.MOV.U32 R43, RZ, RZ, R21 ;  /* 0x000000ffff2b2224 */ /* 0x000fc600078e0015 */
[----:B------:R-:W-:-:S03]  /*5060*/  LOP3.LUT R18, R18, 0x80000000, RZ, 0x3c, !PT ;  /* 0x8000000012127812 */ /* 0x000fc600078e3cff */
[C---:B------:R-:W-:Y:S02]  /*5070*/  DADD R22, R42.reuse, 1 ;  /* 0x3ff000002a167429 */ /* 0x040fe40000000000 */
[----:B------:R-:W-:-:S04]  /*5080*/  DADD R42, R42, -1 ;  /* 0xbff000002a2a7429 */ /* 0x000fc80000000000 */
[----:B------:R-:W0:Y:S02]  /*5090*/  MUFU.RCP64H R35, R23 ;  /* 0x0000001700237308 */ /* 0x000e240000001800 */
[----:B0-----:R-:W-:-:S08]  /*50a0*/  DFMA R20, -R22, R34, 1 ;  /* 0x3ff000001614742b */ /* 0x001fd00000000122 */
[----:B------:R-:W-:-:S08]  /*50b0*/  DFMA R20, R20, R20, R20 ;  /* 0x000000141414722b */ /* 0x000fd00000000014 */
[----:B------:R-:W-:-:S08]  /*50c0*/  DFMA R34, R34, R20, R34 ;  /* 0x000000142222722b */ /* 0x000fd00000000022 */
[----:B------:R-:W-:-:S08]  /*50d0*/  DMUL R20, R42, R34 ;  /* 0x000000222a147228 */ /* 0x000fd00000000000 */
[----:B------:R-:W-:-:S08]  /*50e0*/  DFMA R20, R42, R34, R20 ;  /* 0x000000222a14722b */ /* 0x000fd00000000014 */
[----:B------:R-:W-:Y:S02]  /*50f0*/  DMUL R32, R20, R20 ;  /* 0x0000001414207228 */ /* 0x000fe40000000000 */
[----:B------:R-:W-:-:S06]  /*5100*/  DADD R36, R42, -R20 ;  /* 0x000000002a247229 */ /* 0x000fcc0000000814 */
[----:B------:R-:W-:Y:S01]  /*5110*/  DFMA R22, R32, UR4, R30 ;  /* 0x0000000420167c2b */ /* 0x000fe2000800001e */
[----:B------:R-:W-:Y:S01]  /*5120*/  UMOV UR4, 0x75488a3f ;  /* 0x75488a3f00047882 */ /* 0x000fe20000000000 */
[----:B------:R-:W-:Y:S01]  /*5130*/  UMOV UR5, 0x3ef3b20a ;  /* 0x3ef3b20a00057882 */ /* 0x000fe20000000000 */
[----:B------:R-:W-:Y:S02]  /*5140*/  DADD R36, R36, R36 ;  /* 0x0000000024247229 */ /* 0x000fe40000000024 */
[----:B------:R-:W-:-:S03]  /*5150*/  DMUL R30, R20, R20 ;  /* 0x00000014141e7228 */ /* 0x000fc60000000000 */
[----:B------:R-:W-:Y:S01]  /*5160*/  DFMA R22, R32, R22, UR4 ;  /* 0x0000000420167e2b */ /* 0x000fe20008000016 */
[----:B------:R-:W-:Y:S01]  /*5170*/  UMOV UR4, 0xe4faecd5 ;  /* 0xe4faecd500047882 */ /* 0x000fe20000000000 */
[----:B------:R-:W-:Y:S01]  /*5180*/  UMOV UR5, 0x3f1745cd ;  /* 0x3f1745cd00057882 */ /* 0x000fe20000000000 */
[----:B------:R-:W-:-:S05]  /*5190*/  DFMA R36, R42, -R20, R36 ;  /* 0x800000142a24722b */ /* 0x000fca0000000024 */
[----:B------:R-:W-:Y:S01]  /*51a0*/  DFMA R22, R32, R22, UR4 ;  /* 0x0000000420167e2b */ /* 0x000fe20008000016 */
[----:B------:R-:W-:Y:S01]  /*51b0*/  UMOV UR4, 0x258a578b ;  /* 0x258a578b00047882 */ /* 0x000fe20000000000 */
[----:B------:R-:W-:Y:S01]  /*51c0*/  UMOV UR5, 0x3f3c71c7 ;  /* 0x3f3c71c700057882 */ /* 0x000fe20000000000 */
[----:B------:R-:W-:-:S05]  /*51d0*/  DMUL R34, R34, R36 ;  /* 0x0000002422227228 */ /* 0x000fca0000000000 */
[----:B------:R-:W-:Y:S01]  /*51e0*/  DFMA R22, R32, R22, UR4 ;  /* 0x0000000420167e2b */ /* 0x000fe20008000016 */
[----:B------:R-:W-:Y:S01]  /*51f0*/  UMOV UR4, 0x9242b910 ;  /* 0x9242b91000047882 */ /* 0x000fe20000000000 */
[----:B------:R-:W-:-:S03]  /*5200*/  UMOV UR5, 0x3f624924 ;  /* 0x3f62492400057882 */ /* 0x000fc60000000000 */
[----:B------:R-:W-:Y:S02]  /*5210*/  VIADD R43, R35, 0x100000 ;  /* 0x00100000232b7836 */ /* 0x000fe40000000000 */
[----:B------:R-:W-:Y:S01]  /*5220*/  IMAD.MOV.U32 R42, RZ, RZ, R34 ;  /* 0x000000ffff2a7224 */ /* 0x000fe200078e0022 */
[----:B------:R-:W-:Y:S01]  /*5230*/  DFMA R22, R32, R22, UR4 ;  /* 0x0000000420167e2b */ /* 0x000fe20008000016 */
[----:B------:R-:W-:Y:S01]  /*5240*/  UMOV UR4, 0x99999dfb ;  /* 0x99999dfb00047882 */ /* 0x000fe20000000000 */
[----:B------:R-:W-:-:S06]  /*5250*/  UMOV UR5, 0x3f899999 ;  /* 0x3f89999900057882 */ /* 0x000fcc0000000000 */
[----:B------:R-:W-:Y:S01]  /*5260*/  DFMA R38, R32, R22, UR4 ;  /* 0x0000000420267e2b */ /* 0x000fe20008000016 */
[----:B------:R-:W-:Y:S01]  /*5270*/  UMOV UR4, 0x55555555 ;  /* 0x5555555500047882 */ /* 0x000fe20000000000 */
[----:B------:R-:W-:-:S06]  /*5280*/  UMOV UR5, 0x3fb55555 ;  /* 0x3fb5555500057882 */ /* 0x000fcc0000000000 */
[----:B------:R-:W-:-:S08]  /*5290*/  DFMA R22, R32, R38, UR4 ;  /* 0x0000000420167e2b */ /* 0x000fd00008000026 */
[----:B------:R-:W-:Y:S01]  /*52a0*/  DADD R40, -R22, UR4 ;  /* 0x0000000416287e29 */ /* 0x000fe20008000100 */
[----:B------:R-:W-:Y:S01]  /*52b0*/  UMOV UR4, 0xb9e7b0 ;  /* 0x00b9e7b000047882 */ /* 0x000fe20000000000 */
[----:B------:R-:W-:-:S06]  /*52c0*/  UMOV UR5, 0x3c46a4cb ;  /* 0x3c46a4cb00057882 */ /* 0x000fcc0000000000 */
[----:B------:R-:W-:Y:S02]  /*52d0*/  DFMA R40, R32, R38, R40 ;  /* 0x000000262028722b */ /* 0x000fe40000000028 */
[----:B------:R-:W-:-:S06]  /*52e0*/  DMUL R32, R20, R30 ;  /* 0x0000001e14207228 */ /* 0x000fcc0000000000 */
[----:B------:R-:W-:Y:S01]  /*52f0*/  DADD R36, R40, -UR4 ;  /* 0x8000000428247e29 */ /* 0x000fe20008000000 */
[----:B------:R-:W-:Y:S01]  /*5300*/  UMOV UR4, 0x80000000 ;  /* 0x8000000000047882 */ /* 0x000fe20000000000 */
[C---:B------:R-:W-:Y:S01]  /*5310*/  DFMA R38, R20.reuse, R30, -R32 ;  /* 0x0000001e1426722b */ /* 0x040fe20000000820 */
[----:B------:R-:W-:Y:S01]  /*5320*/  UMOV UR5, 0x43300000 ;  /* 0x4330000000057882 */ /* 0x000fe20000000000 */
[----:B------:R-:W-:-:S04]  /*5330*/  DFMA R40, R20, R20, -R30 ;  /* 0x000000141428722b */ /* 0x000fc8000000081e */
[----:B------:R-:W-:Y:S02]  /*5340*/  DADD R44, R22, R36 ;  /* 0x00000000162c7229 */ /* 0x000fe40000000024 */
[----:B------:R-:W-:Y:S02]  /*5350*/  DFMA R38, R34, R30, R38 ;  /* 0x0000001e2226722b */ /* 0x000fe40000000026 */
[----:B------:R-:W-:-:S04]  /*5360*/  DFMA R40, R20, R42, R40 ;  /* 0x0000002a1428722b */ /* 0x000fc80000000028 */
[----:B------:R-:W-:-:S04]  /*5370*/  DMUL R30, R44, R32 ;  /* 0x000000202c1e7228 */ /* 0x000fc80000000000 */
[----:B------:R-:W-:Y:S02]  /*5380*/  DFMA R38, R20, R40, R38 ;  /* 0x000000281426722b */ /* 0x000fe40000000026 */
[----:B------:R-:W-:Y:S02]  /*5390*/  DADD R40, R22, -R44 ;  /* 0x0000000016287229 */ /* 0x000fe4000000082c */
[----:B------:R-:W-:-:S06]  /*53a0*/  DFMA R22, R44, R32, -R30 ;  /* 0x000000202c16722b */ /* 0x000fcc000000081e */
[----:B------:R-:W-:Y:S02]  /*53b0*/  DADD R40, R36, R40 ;  /* 0x0000000024287229 */ /* 0x000fe40000000028 */
[----:B------:R-:W-:-:S08]  /*53c0*/  DFMA R22, R44, R38, R22 ;  /* 0x000000262c16722b */ /* 0x000fd00000000016 */
[----:B------:R-:W-:-:S08]  /*53d0*/  DFMA R40, R40, R32, R22 ;  /* 0x000000202828722b */ /* 0x000fd00000000016 */
[----:B------:R-:W-:-:S08]  /*53e0*/  DADD R32, R30, R40 ;  /* 0x000000001e207229 */ /* 0x000fd00000000028 */
[--C-:B------:R-:W-:Y:S02]  /*53f0*/  DADD R22, R20, R32.reuse ;  /* 0x0000000014167229 */ /* 0x100fe40000000020 */
[----:B------:R-:W-:-:S06]  /*5400*/  DADD R30, R30, -R32 ;  /* 0x000000001e1e7229 */ /* 0x000fcc0000000820 */
[----:B------:R-:W-:Y:S02]  /*5410*/  DADD R20, R20, -R22 ;  /* 0x0000000014147229 */ /* 0x000fe40000000816 */
[----:B------:R-:W-:-:S06]  /*5420*/  DADD R30, R40, R30 ;  /* 0x00000000281e7229 */ /* 0x000fcc000000001e */
[----:B------:R-:W-:Y:S02]  /*5430*/  DADD R20, R32, R20 ;  /* 0x0000000020147229 */ /* 0x000fe40000000014 */
[----:B------:R-:W-:Y:S01]  /*5440*/  DADD R32, R18, -UR4 ;  /* 0x8000000412207e29 */ /* 0x000fe20008000000 */
[----:B------:R-:W-:Y:S01]  /*5450*/  UMOV UR4, 0xfefa39ef ;  /* 0xfefa39ef00047882 */ /* 0x000fe20000000000 */
[----:B------:R-:W-:-:S04]  /*5460*/  UMOV UR5, 0x3fe62e42 ;  /* 0x3fe62e4200057882 */ /* 0x000fc80000000000 */
[----:B------:R-:W-:-:S08]  /*5470*/  DADD R20, R30, R20 ;  /* 0x000000001e147229 */ /* 0x000fd00000000014 */
[----:B------:R-:W-:-:S08]  /*5480*/  DADD R20, R34, R20 ;  /* 0x0000000022147229 */ /* 0x000fd00000000014 */
[----:B------:R-:W-:-:S08]  /*5490*/  DADD R30, R22, R20 ;  /* 0x00000000161e7229 */ /* 0x000fd00000000014 */
[--C-:B------:R-:W-:Y:S02]  /*54a0*/  DFMA R18, R32, UR4, R30.reuse ;  /* 0x0000000420127c2b */ /* 0x100fe4000800001e */
[----:B------:R-:W-:-:S06]  /*54b0*/  DADD R22, R22, -R30 ;  /* 0x0000000016167229 */ /* 0x000fcc000000081e */
[----:B------:R-:W-:Y:S02]  /*54c0*/  DFMA R34, R32, -UR4, R18 ;  /* 0x8000000420227c2b */ /* 0x000fe40008000012 */
[----:B------:R-:W-:-:S06]  /*54d0*/  DADD R22, R20, R22 ;  /* 0x0000000014167229 */ /* 0x000fcc0000000016 */
[----:B------:R-:W-:-:S08]  /*54e0*/  DADD R34, -R30, R34 ;  /* 0x000000001e227229 */ /* 0x000fd00000000122 */
[----:B------:R-:W-:-:S08]  /*54f0*/  DADD R22, R22, -R34 ;  /* 0x0000000016167229 */ /* 0x000fd00000000822 */
[----:B------:R-:W-:-:S08]  /*5500*/  DFMA R22, R32, UR8, R22 ;  /* 0x0000000820167c2b */ /* 0x000fd00008000016 */
[----:B------:R-:W-:-:S08]  /*5510*/  DADD R20, R18, R22 ;  /* 0x0000000012147229 */ /* 0x000fd00000000016 */
[----:B------:R-:W-:Y:S02]  /*5520*/  DADD R30, R18, -R20 ;  /* 0x00000000121e7229 */ /* 0x000fe40000000814 */
[----:B------:R-:W-:-:S06]  /*5530*/  DMUL R18, R20, 2 ;  /* 0x4000000014127828 */ /* 0x000fcc0000000000 */
[----:B------:R-:W-:Y:S02]  /*5540*/  DADD R30, R22, R30 ;  /* 0x00000000161e7229 */ /* 0x000fe4000000001e */
[----:B------:R-:W-:Y:S01]  /*5550*/  DFMA R20, R20, 2, -R18 ;  /* 0x400000001414782b */ /* 0x000fe20000000812 */
[----:B------:R-:W-:Y:S02]  /*5560*/  IMAD.MOV.U32 R22, RZ, RZ, 0x652b82fe ;  /* 0x652b82feff167424 */ /* 0x000fe400078e00ff */
[----:B------:R-:W-:-:S05]  /*5570*/  IMAD.MOV.U32 R23, RZ, RZ, 0x3ff71547 ;  /* 0x3ff71547ff177424 */ /* 0x000fca00078e00ff */
[----:B------:R-:W-:-:S08]  /*5580*/  DFMA R30, R30, 2, R20 ;  /* 0x400000001e1e782b */ /* 0x000fd00000000014 */
[----:B------:R-:W-:-:S08]  /*5590*/  DADD R20, R18, R30 ;  /* 0x0000000012147229 */ /* 0x000fd0000000001e */
[----:B------:R-:W-:Y:S02]  /*55a0*/  DFMA R22, R20, R22, 6.75539944105574400000e+15 ;  /* 0x433800001416742b */ /* 0x000fe40000000016 */
[----:B------:R-:W-:Y:S01]  /*55b0*/  FSETP.GEU.AND P0, PT, |R21|, 4.1917929649353027344, PT ;  /* 0x4086232b1500780b */ /* 0x000fe20003f0e200 */
[----:B------:R-:W-:-:S05]  /*55c0*/  DADD R18, R18, -R20 ;  /* 0x0000000012127229 */ /* 0x000fca0000000814 */
[----:B------:R-:W-:-:S03]  /*55d0*/  DADD R32, R22, -6.75539944105574400000e+15 ;  /* 0xc338000016207429 */ /* 0x000fc60000000000 */
[----:B------:R-:W-:-:S05]  /*55e0*/  DADD R30, R30, R18 ;  /* 0x000000001e1e7229 */ /* 0x000fca0000000012 */
[----:B------:R-:W-:Y:S01]  /*55f0*/  DFMA R34, R32, -UR4, R20 ;  /* 0x8000000420227c2b */ /* 0x000fe20008000014 */
[----:B------:R-:W-:Y:S01]  /*5600*/  UMOV UR4, 0x3b39803f ;  /* 0x3b39803f00047882 */ /* 0x000fe20000000000 */
[----:B------:R-:W-:-:S06]  /*5610*/  UMOV UR5, 0x3c7abc9e ;  /* 0x3c7abc9e00057882 */ /* 0x000fcc0000000000 */
[----:B------:R-:W-:Y:S01]  /*5620*/  DFMA R32, R32, -UR4, R34 ;  /* 0x8000000420207c2b */ /* 0x000fe20008000022 */
[----:B------:R-:W-:Y:S01]  /*5630*/  UMOV UR4, 0x69ce2bdf ;  /* 0x69ce2bdf00047882 */ /* 0x000fe20000000000 */
[----:B------:R-:W-:Y:S01]  /*5640*/  IMAD.MOV.U32 R34, RZ, RZ, -0x35dec16 ;  /* 0xfca213eaff227424 */ /* 0x000fe200078e00ff */
[----:B------:R-:W-:Y:S01]  /*5650*/  UMOV UR5, 0x3e5ade15 ;  /* 0x3e5ade1500057882 */ /* 0x000fe20000000000 */
[----:B------:R-:W-:-:S06]  /*5660*/  IMAD.MOV.U32 R35, RZ, RZ, 0x3e928af3 ;  /* 0x3e928af3ff237424 */ /* 0x000fcc00078e00ff */
[----:B------:R-:W-:Y:S01]  /*5670*/  DFMA R34, R32, UR4, R34 ;  /* 0x0000000420227c2b */ /* 0x000fe20008000022 */
[----:B------:R-:W-:Y:S01]  /*5680*/  UMOV UR4, 0x62401315 ;  /* 0x6240131500047882 */ /* 0x000fe20000000000 */
[----:B------:R-:W-:-:S06]  /*5690*/  UMOV UR5, 0x3ec71dee ;  /* 0x3ec71dee00057882 */ /* 0x000fcc0000000000 */
[----:B------:R-:W-:Y:S01]  /*56a0*/  DFMA R34, R32, R34, UR4 ;  /* 0x0000000420227e2b */ /* 0x000fe20008000022 */
        /* <DEDUP_REMOVED lines=20> */
[----:B------:R-:W-:-:S08]  /*57f0*/  DFMA R34, R32, R34, UR4 ;  /* 0x0000000420227e2b */ /* 0x000fd00008000022 */
[----:B------:R-:W-:-:S08]  /*5800*/  DFMA R34, R32, R34, 1 ;  /* 0x3ff000002022742b */ /* 0x000fd00000000022 */
[----:B------:R-:W-:-:S10]  /*5810*/  DFMA R32, R32, R34, 1 ;  /* 0x3ff000002020742b */ /* 0x000fd40000000022 */
[----:B------:R-:W-:Y:S02]  /*5820*/  IMAD R19, R22, 0x100000, R33 ;  /* 0x0010000016137824 */ /* 0x000fe400078e0221 */
[----:B------:R-:W-:Y:S01]  /*5830*/  IMAD.MOV.U32 R18, RZ, RZ, R32 ;  /* 0x000000ffff127224 */ /* 0x000fe200078e0020 */
[----:B------:R-:W-:Y:S06]  /*5840*/  @!P0 BRA `(.L_x_57) ;  /* 0x0000000000348947 */ /* 0x000fec0003800000 */
[----:B------:R-:W-:Y:S01]  /*5850*/  FSETP.GEU.AND P2, PT, |R21|, 4.2275390625, PT ;  /* 0x408748001500780b */ /* 0x000fe20003f4e200 */
[C---:B------:R-:W-:Y:S02]  /*5860*/  DADD R18, R20.reuse, +INF ;  /* 0x7ff0000014127429 */ /* 0x040fe40000000000 */
[----:B------:R-:W-:-:S08]  /*5870*/  DSETP.GEU.AND P0, PT, R20, RZ, PT ;  /* 0x000000ff1400722a */ /* 0x000fd00003f0e000 */
[----:B------:R-:W-:Y:S02]  /*5880*/  FSEL R18, R18, RZ, P0 ;  /* 0x000000ff12127208 */ /* 0x000fe40000000000 */
[----:B------:R-:W-:Y:S01]  /*5890*/  FSEL R19, R19, RZ, P0 ;  /* 0x000000ff13137208 */ /* 0x000fe20000000000 */
[----:B------:R-:W-:Y:S06]  /*58a0*/  @P2 BRA `(.L_x_57) ;  /* 0x00000000001c2947 */ /* 0x000fec0003800000 */
[----:B------:R-:W-:-:S04]  /*58b0*/  LEA.HI R18, R22, R22, RZ, 0x1 ;  /* 0x0000001616127211 */ /* 0x000fc800078f08ff */
[----:B------:R-:W-:-:S05]  /*58c0*/  SHF.R.S32.HI R19, RZ, 0x1, R18 ;  /* 0x00000001ff137819 */ /* 0x000fca0000011412 */
[----:B------:R-:W-:Y:S02]  /*58d0*/  IMAD.IADD R18, R22, 0x1, -R19 ;  /* 0x0000000116127824 */ /* 0x000fe400078e0a13 */
[----:B------:R-:W-:-:S03]  /*58e0*/  IMAD R33, R19, 0x100000, R33 ;  /* 0x0010000013217824 */ /* 0x000fc600078e0221 */
[----:B------:R-:W-:Y:S01]  /*58f0*/  LEA R19, R18, 0x3ff00000, 0x14 ;  /* 0x3ff0000012137811 */ /* 0x000fe200078ea0ff */
[----:B------:R-:W-:-:S06]  /*5900*/  IMAD.MOV.U32 R18, RZ, RZ, RZ ;  /* 0x000000ffff127224 */ /* 0x000fcc00078e00ff */
[----:B------:R-:W-:-:S11]  /*5910*/  DMUL R18, R32, R18 ;  /* 0x0000001220127228 */ /* 0x000fd60000000000 */
.L_x_57:
[----:B------:R-:W-:Y:S01]  /*5920*/  DFMA R30, R30, R18, R18 ;  /* 0x000000121e1e722b */ /* 0x000fe20000000012 */
[----:B------:R-:W-:Y:S01]  /*5930*/  IMAD.MOV.U32 R47, RZ, RZ, 0x0 ;  /* 0x00000000ff2f7424 */ /* 0x000fe200078e00ff */
[----:B------:R-:W-:-:S08]  /*5940*/  DSETP.NEU.AND P0, PT, |R18|, +INF , PT ;  /* 0x7ff000001200742a */ /* 0x000fd00003f0d200 */
[----:B------:R-:W-:Y:S02]  /*5950*/  FSEL R20, R18, R30, !P0 ;  /* 0x0000001e12147208 */ /* 0x000fe40004000000 */
[----:B------:R-:W-:Y:S01]  /*5960*/  FSEL R30, R19, R31, !P0 ;  /* 0x0000001f131e7208 */ /* 0x000fe20004000000 */
[----:B------:R-:W-:Y:S06]  /*5970*/  RET.REL.NODEC R46 `(_Z13simulation_cuidPdS_idiS_S_S_S_S_S_S_i) ;  /* 0xffffffa42ea07950 */ /* 0x000fec0003c3ffff */
        .type           $_Z13simulation_cuidPdS_idiS_S_S_S_S_S_S_i$__internal_trig_reduction_slowpathd,@function
        .size           $_Z13simulation_cuidPdS_idiS_S_S_S_S_S_S_i$__internal_trig_reduction_slowpathd,(.L_x_69 - $_Z13simulation_cuidPdS_idiS_S_S_S_S_S_S_i$__internal_trig_reduction_slowpathd)
$_Z13simulation_cuidPdS_idiS_S_S_S_S_S_S_i$__internal_trig_reduction_slowpathd:
[----:B------:R-:W-:Y:S01]  /*5980*/  SHF.R.U32.HI R47, RZ, 0x14, R45 ;  /* 0x00000014ff2f7819 */ /* 0x000fe2000001162d */
[----:B------:R-:W-:-:S03]  /*5990*/  IMAD.MOV.U32 R15, RZ, RZ, RZ ;  /* 0x000000ffff0f7224 */ /* 0x000fc600078e00ff */
[----:B------:R-:W-:-:S04]  /*59a0*/  LOP3.LUT R12, R47, 0x7ff, RZ, 0xc0, !PT ;  /* 0x000007ff2f0c7812 */ /* 0x000fc800078ec0ff */
[----:B------:R-:W-:-:S13]  /*59b0*/  ISETP.NE.AND P0, PT, R12, 0x7ff, PT ;  /* 0x000007ff0c00780c */ /* 0x000fda0003f05270 */
[----:B------:R-:W-:Y:S05]  /*59c0*/  @!P0 BRA `(.L_x_58) ;  /* 0x0000000800548947 */ /* 0x000fea0003800000 */
[----:B------:R-:W-:Y:S01]  /*59d0*/  VIADD R13, R12, 0xfffffc00 ;  /* 0xfffffc000c0d7836 */ /* 0x000fe20000000000 */
[----:B------:R-:W-:Y:S01]  /*59e0*/  BSSY.RECONVERGENT B2, `(.L_x_59) ;  /* 0x0000032000027945 */ /* 0x000fe20003800200 */
[----:B------:R-:W-:-:S03]  /*59f0*/  CS2R R20, SRZ ;  /* 0x0000000000147805 */ /* 0x000fc6000001ff00 */
[----:B------:R-:W-:Y:S02]  /*5a00*/  SHF.R.U32.HI R12, RZ, 0x6, R13 ;  /* 0x00000006ff0c7819 */ /* 0x000fe4000001160d */
[----:B------:R-:W-:Y:S02]  /*5a10*/  ISETP.GE.U32.AND P0, PT, R13, 0x80, PT ;  /* 0x000000800d00780c */ /* 0x000fe40003f06070 */
[C---:B------:R-:W-:Y:S02]  /*5a20*/  IADD3 R15, PT, PT, -R12.reuse, 0x13, RZ ;  /* 0x000000130c0f7810 */ /* 0x040fe40007ffe1ff */
[----:B------:R-:W-:Y:S02]  /*5a30*/  IADD3 R13, PT, PT, -R12, 0xf, RZ ;  /* 0x0000000f0c0d7810 */ /* 0x000fe40007ffe1ff */
[----:B------:R-:W-:-:S04]  /*5a40*/  SEL R15, R15, 0x12, P0 ;  /* 0x000000120f0f7807 */ /* 0x000fc80000000000 */
[----:B------:R-:W-:-:S13]  /*5a50*/  ISETP.GE.AND P0, PT, R13, R15, PT ;  /* 0x0000000f0d00720c */ /* 0x000fda0003f06270 */
[----:B------:R-:W-:Y:S05]  /*5a60*/  @P0 BRA `(.L_x_60) ;  /* 0x0000000000a40947 */ /* 0x000fea0003800000 */
[----:B------:R-:W0:Y:S01]  /*5a70*/  LDC.64 R50, c[0x0][0x358] ;  /* 0x0000d600ff327b82 */ /* 0x000e220000000a00 */
[C---:B------:R-:W-:Y:S01]  /*5a80*/  SHF.L.U64.HI R18, R14.reuse, 0xb, R45 ;  /* 0x0000000b0e127819 */ /* 0x040fe2000001022d */
[----:B------:R-:W-:Y:S01]  /*5a90*/  BSSY.RECONVERGENT B3, `(.L_x_61) ;  /* 0x0000025000037945 */ /* 0x000fe20003800200 */
[----:B------:R-:W-:Y:S01]  /*5aa0*/  IMAD.SHL.U32 R14, R14, 0x800, RZ ;  /* 0x000008000e0e7824 */ /* 0x000fe200078e00ff */
[----:B------:R-:W-:Y:S01]  /*5ab0*/  IADD3 R16, PT, PT, RZ, -R12, -R15 ;  /* 0x8000000cff107210 */ /* 0x000fe20007ffe80f */
[----:B------:R-:W-:Y:S01]  /*5ac0*/  IMAD.MOV.U32 R17, RZ, RZ, RZ ;  /* 0x000000ffff117224 */ /* 0x000fe200078e00ff */
[----:B------:R-:W-:Y:S02]  /*5ad0*/  CS2R R20, SRZ ;  /* 0x0000000000147805 */ /* 0x000fe4000001ff00 */
[----:B------:R-:W-:-:S07]  /*5ae0*/  LOP3.LUT R18, R18, 0x80000000, RZ, 0xfc, !PT ;  /* 0x8000000012127812 */ /* 0x000fce00078efcff */
.L_x_62:
[----:B------:R-:W1:Y:S01]  /*5af0*/  LDC.64 R22, c[0x4][RZ] ;  /* 0x01000000ff167b82 */ /* 0x000e620000000a00 */
[----:B0-----:R-:W-:Y:S02]  /*5b00*/  R2UR UR14, R50 ;  /* 0x00000000320e72ca */ /* 0x001fe400000e0000 */
[----:B------:R-:W-:Y:S01]  /*5b10*/  R2UR UR15, R51 ;  /* 0x00000000330f72ca */ /* 0x000fe200000e0000 */
[----:B-1----:R-:W-:-:S12]  /*5b20*/  IMAD.WIDE R52, R13, 0x8, R22 ;  /* 0x000000080d347825 */ /* 0x002fd800078e0216 */
[----:B------:R-:W2:Y:S01]  /*5b30*/  LDG.E.64.CONSTANT R52, desc[UR14][R52.64] ;  /* 0x0000000e34347981 */ /* 0x000ea2000c1e9b00 */
[----:B------:R-:W-:Y:S02]  /*5b40*/  IMAD.MOV.U32 R22, RZ, RZ, R20 ;  /* 0x000000ffff167224 */ /* 0x000fe400078e0014 */
[----:B------:R-:W-:Y:S02]  /*5b50*/  IMAD.MOV.U32 R23, RZ, RZ, R21 ;  /* 0x000000ffff177224 */ /* 0x000fe400078e0015 */
[----:B------:R-:W-:Y:S02]  /*5b60*/  VIADD R16, R16, 0x1 ;  /* 0x0000000110107836 */ /* 0x000fe40000000000 */
[----:B------:R-:W-:Y:S02]  /*5b70*/  VIADD R13, R13, 0x1 ;  /* 0x000000010d0d7836 */ /* 0x000fe40000000000 */
[----:B--2---:R-:W-:-:S04]  /*5b80*/  IMAD.WIDE.U32 R22, P2, R52, R14, R22 ;  /* 0x0000000e34167225 */ /* 0x004fc80007840016 */
[----:B------:R-:W-:Y:S02]  /*5b90*/  IMAD R20, R52, R18, RZ ;  /* 0x0000001234147224 */ /* 0x000fe400078e02ff */
[----:B------:R-:W-:-:S03]  /*5ba0*/  IMAD R19, R53, R14, RZ ;  /* 0x0000000e35137224 */ /* 0x000fc600078e02ff */
[----:B------:R-:W-:Y:S01]  /*5bb0*/  IADD3 R20, P0, PT, R20, R23, RZ ;  /* 0x0000001714147210 */ /* 0x000fe20007f1e0ff */
[C---:B------:R-:W-:Y:S02]  /*5bc0*/  IMAD R23, R17.reuse, 0x8, R1 ;  /* 0x0000000811177824 */ /* 0x040fe400078e0201 */
[----:B------:R-:W-:Y:S01]  /*5bd0*/  VIADD R17, R17, 0x1 ;  /* 0x0000000111117836 */ /* 0x000fe20000000000 */
[----:B------:R-:W-:Y:S01]  /*5be0*/  IADD3 R21, P1, PT, R19, R20, RZ ;  /* 0x0000001413157210 */ /* 0x000fe20007f3e0ff */
[----:B------:R-:W-:Y:S02]  /*5bf0*/  IMAD.MOV.U32 R20, RZ, RZ, R22 ;  /* 0x000000ffff147224 */ /* 0x000fe400078e0016 */
[----:B------:R-:W-:-:S03]  /*5c00*/  IMAD.HI.U32 R19, R53, R14, RZ ;  /* 0x0000000e35137227 */ /* 0x000fc600078e00ff */
[----:B------:R0:W-:Y:S01]  /*5c10*/  STL.64 [R23], R20 ;  /* 0x0000001417007387 */ /* 0x0001e20000100a00 */
[-C--:B------:R-:W-:Y:S02]  /*5c20*/  IMAD R22, R53, R18.reuse, RZ ;  /* 0x0000001235167224 */ /* 0x080fe400078e02ff */
[----:B0-----:R-:W-:-:S04]  /*5c30*/  IMAD.HI.U32 R20, R52, R18, RZ ;  /* 0x0000001234147227 */ /* 0x001fc800078e00ff */
[----:B------:R-:W-:Y:S02]  /*5c40*/  IMAD.X R20, RZ, RZ, R20, P2 ;  /* 0x000000ffff147224 */ /* 0x000fe400010e0614 */
[----:B------:R-:W-:-:S03]  /*5c50*/  IMAD.HI.U32 R21, R53, R18, RZ ;  /* 0x0000001235157227 */ /* 0x000fc600078e00ff */
[----:B------:R-:W-:-:S04]  /*5c60*/  IADD3.X R19, P0, PT, R19, R20, RZ, P0, !PT ;  /* 0x0000001413137210 */ /* 0x000fc8000071e4ff */
[----:B------:R-:W-:Y:S01]  /*5c70*/  IADD3.X R22, P1, PT, R22, R19, RZ, P1, !PT ;  /* 0x0000001316167210 */ /* 0x000fe20000f3e4ff */
[----:B------:R-:W-:Y:S01]  /*5c80*/  IMAD.X R21, RZ, RZ, R21, P0 ;  /* 0x000000ffff157224 */ /* 0x000fe200000e0615 */
[----:B------:R-:W-:-:S03]  /*5c90*/  ISETP.NE.AND P0, PT, R16, -0xf, PT ;  /* 0xfffffff11000780c */ /* 0x000fc60003f05270 */
[----:B------:R-:W-:Y:S02]  /*5ca0*/  IMAD.X R23, RZ, RZ, R21, P1 ;  /* 0x000000ffff177224 */ /* 0x000fe400008e0615 */
[----:B------:R-:W-:Y:S02]  /*5cb0*/  IMAD.MOV.U32 R20, RZ, RZ, R22 ;  /* 0x000000ffff147224 */ /* 0x000fe400078e0016 */
[----:B------:R-:W-:-:S06]  /*5cc0*/  IMAD.MOV.U32 R21, RZ, RZ, R23 ;  /* 0x000000ffff157224 */ /* 0x000fcc00078e0017 */
[----:B------:R-:W-:Y:S05]  /*5cd0*/  @P0 BRA `(.L_x_62) ;  /* 0xfffffffc00840947 */ /* 0x000fea000383ffff */
[----:B------:R-:W-:Y:S05]  /*5ce0*/  BSYNC.RECONVERGENT B3 ;  /* 0x0000000000037941 */ /* 0x000fea0003800200 */
.L_x_61:
[----:B------:R-:W-:-:S07]  /*5cf0*/  IMAD.MOV.U32 R13, RZ, RZ, R15 ;  /* 0x000000ffff0d7224 */ /* 0x000fce00078e000f */
.L_x_60:
[----:B------:R-:W-:Y:S05]  /*5d00*/  BSYNC.RECONVERGENT B2 ;  /* 0x0000000000027941 */ /* 0x000fea0003800200 */
.L_x_59:
[----:B------:R-:W-:Y:S01]  /*5d10*/  LOP3.LUT P0, R47, R47, 0x3f, RZ, 0xc0, !PT ;  /* 0x0000003f2f2f7812 */ /* 0x000fe2000780c0ff */
[----:B------:R-:W-:-:S04]  /*5d20*/  IMAD.IADD R12, R12, 0x1, R13 ;  /* 0x000000010c0c7824 */ /* 0x000fc800078e020d */
[----:B------:R-:W-:-:S05]  /*5d30*/  IMAD.U32 R22, R12, 0x8, R1 ;  /* 0x000000080c167824 */ /* 0x000fca00078e0001 */
[----:B------:R0:W-:Y:S04]  /*5d40*/  STL.64 [R22+-0x78], R20 ;  /* 0xffff881416007387 */ /* 0x0001e80000100a00 */
[----:B------:R-:W0:Y:S04]  /*5d50*/  @P0 LDL.64 R16, [R1+0x8] ;  /* 0x0000080001100983 */ /* 0x000e280000100a00 */
[----:B------:R-:W2:Y:S04]  /*5d60*/  LDL.64 R12, [R1+0x10] ;  /* 0x00001000010c7983 */ /* 0x000ea80000100a00 */
[----:B------:R-:W3:Y:S01]  /*5d70*/  LDL.64 R14, [R1+0x18] ;  /* 0x00001800010e7983 */ /* 0x000ee20000100a00 */
[----:B------:R-:W-:Y:S01]  /*5d80*/  BSSY.RECONVERGENT B2, `(.L_x_63) ;  /* 0x0000035000027945 */ /* 0x000fe20003800200 */
[----:B0-----:R-:W-:-:S02]  /*5d90*/  @P0 SHF.R.U64 R21, R16, 0x1, R17 ;  /* 0x0000000110150819 */ /* 0x001fc40000001211 */
[----:B------:R-:W-:Y:S02]  /*5da0*/  @P0 SHF.R.U32.HI R23, RZ, 0x1, R17 ;  /* 0x00000001ff170819 */ /* 0x000fe40000011611 */
[----:B------:R-:W-:Y:S02]  /*5db0*/  @P0 LOP3.LUT R16, R47, 0x3f, RZ, 0x3c, !PT ;  /* 0x0000003f2f100812 */ /* 0x000fe400078e3cff */
[C---:B--2---:R-:W-:Y:S02]  /*5dc0*/  @P0 SHF.L.U32 R20, R12.reuse, R47, RZ ;  /* 0x0000002f0c140219 */ /* 0x044fe400000006ff */
[----:B------:R-:W-:Y:S02]  /*5dd0*/  @P0 SHF.R.U64 R21, R21, R16, R23 ;  /* 0x0000001015150219 */ /* 0x000fe40000001217 */
[--C-:B------:R-:W-:Y:S02]  /*5de0*/  @P0 SHF.R.U32.HI R17, RZ, 0x1, R13.reuse ;  /* 0x00000001ff110819 */ /* 0x100fe4000001160d */
[----:B------:R-:W-:-:S02]  /*5df0*/  @P0 SHF.R.U64 R18, R12, 0x1, R13 ;  /* 0x000000010c120819 */ /* 0x000fc4000000120d */
[----:B------:R-:W-:Y:S02]  /*5e00*/  @P0 SHF.L.U64.HI R19, R12, R47, R13 ;  /* 0x0000002f0c130219 */ /* 0x000fe4000001020d */
[-C--:B------:R-:W-:Y:S02]  /*5e10*/  @P0 SHF.R.U32.HI R22, RZ, R16.reuse, R23 ;  /* 0x00000010ff160219 */ /* 0x080fe40000011617 */
[----:B------:R-:W-:Y:S02]  /*5e20*/  @P0 LOP3.LUT R12, R20, R21, RZ, 0xfc, !PT ;  /* 0x00000015140c0212 */ /* 0x000fe400078efcff */
[----:B---3--:R-:W-:Y:S02]  /*5e30*/  @P0 SHF.L.U32 R23, R14, R47, RZ ;  /* 0x0000002f0e170219 */ /* 0x008fe400000006ff */
[----:B------:R-:W-:Y:S02]  /*5e40*/  @P0 SHF.R.U64 R18, R18, R16, R17 ;  /* 0x0000001012120219 */ /* 0x000fe40000001211 */
[----:B------:R-:W-:-:S02]  /*5e50*/  @P0 LOP3.LUT R13, R19, R22, RZ, 0xfc, !PT ;  /* 0x00000016130d0212 */ /* 0x000fc400078efcff */
[----:B------:R-:W-:Y:S01]  /*5e60*/  @P0 SHF.R.U32.HI R16, RZ, R16, R17 ;  /* 0x00000010ff100219 */ /* 0x000fe20000011611 */
[----:B------:R-:W-:Y:S01]  /*5e70*/  IMAD.SHL.U32 R17, R12, 0x4, RZ ;  /* 0x000000040c117824 */ /* 0x000fe200078e00ff */
[----:B------:R-:W-:Y:S02]  /*5e80*/  @P0 SHF.L.U64.HI R47, R14, R47, R15 ;  /* 0x0000002f0e2f0219 */ /* 0x000fe4000001020f */
[----:B------:R-:W-:Y:S02]  /*5e90*/  @P0 LOP3.LUT R14, R23, R18, RZ, 0xfc, !PT ;  /* 0x00000012170e0212 */ /* 0x000fe400078efcff */
[----:B------:R-:W-:Y:S02]  /*5ea0*/  SHF.L.U64.HI R12, R12, 0x2, R13 ;  /* 0x000000020c0c7819 */ /* 0x000fe4000001020d */
[----:B------:R-:W-:Y:S02]  /*5eb0*/  @P0 LOP3.LUT R15, R47, R16, RZ, 0xfc, !PT ;  /* 0x000000102f0f0212 */ /* 0x000fe400078efcff */
[----:B------:R-:W-:-:S02]  /*5ec0*/  SHF.L.W.U32.HI R13, R13, 0x2, R14 ;  /* 0x000000020d0d7819 */ /* 0x000fc40000010e0e */
[----:B------:R-:W-:Y:S02]  /*5ed0*/  IADD3 RZ, P0, PT, RZ, -R17, RZ ;  /* 0x80000011ffff7210 */ /* 0x000fe40007f1e0ff */
[----:B------:R-:W-:Y:S02]  /*5ee0*/  LOP3.LUT R19, RZ, R12, RZ, 0x33, !PT ;  /* 0x0000000cff137212 */ /* 0x000fe400078e33ff */
[----:B------:R-:W-:Y:S02]  /*5ef0*/  SHF.L.W.U32.HI R16, R14, 0x2, R15 ;  /* 0x000000020e107819 */ /* 0x000fe40000010e0f */
[----:B------:R-:W-:Y:S02]  /*5f00*/  LOP3.LUT R18, RZ, R13, RZ, 0x33, !PT ;  /* 0x0000000dff127212 */ /* 0x000fe400078e33ff */
[----:B------:R-:W-:Y:S02]  /*5f10*/  IADD3.X R19, P0, PT, RZ, R19, RZ, P0, !PT ;  /* 0x00000013ff137210 */ /* 0x000fe4000071e4ff */
[----:B------:R-:W-:-:S02]  /*5f20*/  LOP3.LUT R21, RZ, R16, RZ, 0x33, !PT ;  /* 0x00000010ff157212 */ /* 0x000fc400078e33ff */
[----:B------:R-:W-:Y:S02]  /*5f30*/  IADD3.X R18, P1, PT, RZ, R18, RZ, P0, !PT ;  /* 0x00000012ff127210 */ /* 0x000fe4000073e4ff */
[----:B------:R-:W-:-:S03]  /*5f40*/  ISETP.GT.U32.AND P2, PT, R13, -0x1, PT ;  /* 0xffffffff0d00780c */ /* 0x000fc60003f44070 */
[----:B------:R-:W-:Y:S01]  /*5f50*/  IMAD.X R21, RZ, RZ, R21, P1 ;  /* 0x000000ffff157224 */ /* 0x000fe200008e0615 */
[----:B------:R-:W-:-:S04]  /*5f60*/  ISETP.GT.AND.EX P0, PT, R16, -0x1, PT, P2 ;  /* 0xffffffff1000780c */ /* 0x000fc80003f04320 */
[----:B------:R-:W-:Y:S02]  /*5f70*/  SEL R14, R16, R21, P0 ;  /* 0x00000015100e7207 */ /* 0x000fe40000000000 */
[----:B------:R-:W-:Y:S02]  /*5f80*/  SEL R13, R13, R18, P0 ;  /* 0x000000120d0d7207 */ /* 0x000fe40000000000 */
[----:B------:R-:W-:Y:S02]  /*5f90*/  ISETP.NE.U32.AND P1, PT, R14, RZ, PT ;  /* 0x000000ff0e00720c */ /* 0x000fe40003f25070 */
[----:B------:R-:W-:Y:S02]  /*5fa0*/  SEL R12, R12, R19, P0 ;  /* 0x000000130c0c7207 */ /* 0x000fe40000000000 */
[----:B------:R-:W-:Y:S01]  /*5fb0*/  SEL R21, R13, R14, !P1 ;  /* 0x0000000e0d157207 */ /* 0x000fe20004800000 */
[----:B------:R-:W-:-:S03]  /*5fc0*/  @!P0 IMAD.MOV R17, RZ, RZ, -R17 ;  /* 0x000000ffff118224 */ /* 0x000fc600078e0a11 */
[----:B------:R-:W0:Y:S02]  /*5fd0*/  FLO.U32 R18, R21 ;  /* 0x0000001500127300 */ /* 0x000e2400000e0000 */
[C---:B0-----:R-:W-:Y:S02]  /*5fe0*/  IADD3 R20, PT, PT, -R18.reuse, 0x1f, RZ ;  /* 0x0000001f12147810 */ /* 0x041fe40007ffe1ff */
[----:B------:R-:W-:-:S03]  /*5ff0*/  IADD3 R18, PT, PT, -R18, 0x3f, RZ ;  /* 0x0000003f12127810 */ /* 0x000fc60007ffe1ff */
[----:B------:R-:W-:-:S05]  /*6000*/  @P1 IMAD.MOV R18, RZ, RZ, R20 ;  /* 0x000000ffff121224 */ /* 0x000fca00078e0214 */
[----:B------:R-:W-:-:S13]  /*6010*/  ISETP.NE.AND P1, PT, R18, RZ, PT ;  /* 0x000000ff1200720c */ /* 0x000fda0003f25270 */
[----:B------:R-:W-:Y:S05]  /*6020*/  @!P1 BRA `(.L_x_64) ;  /* 0x0000000000289947 */ /* 0x000fea0003800000 */
[C---:B------:R-:W-:Y:S02]  /*6030*/  LOP3.LUT R20, R18.reuse, 0x3f, RZ, 0xc0, !PT ;  /* 0x0000003f12147812 */ /* 0x040fe400078ec0ff */
[--C-:B------:R-:W-:Y:S02]  /*6040*/  SHF.R.U64 R17, R17, 0x1, R12.reuse ;  /* 0x0000000111117819 */ /* 0x100fe4000000120c */
[----:B------:R-:W-:Y:S02]  /*6050*/  SHF.R.U32.HI R12, RZ, 0x1, R12 ;  /* 0x00000001ff0c7819 */ /* 0x000fe4000001160c */
[----:B------:R-:W-:Y:S02]  /*6060*/  LOP3.LUT R19, R18, 0x3f, RZ, 0xc, !PT ;  /* 0x0000003f12137812 */ /* 0x000fe400078e0cff */
[CC--:B------:R-:W-:Y:S02]  /*6070*/  SHF.L.U64.HI R14, R13.reuse, R20.reuse, R14 ;  /* 0x000000140d0e7219 */ /* 0x0c0fe4000001020e */
[----:B------:R-:W-:-:S02]  /*6080*/  SHF.L.U32 R13, R13, R20, RZ ;  /* 0x000000140d0d7219 */ /* 0x000fc400000006ff */
[-CC-:B------:R-:W-:Y:S02]  /*6090*/  SHF.R.U64 R20, R17, R19.reuse, R12.reuse ;  /* 0x0000001311147219 */ /* 0x180fe4000000120c */
[----:B------:R-:W-:Y:S02]  /*60a0*/  SHF.R.U32.HI R19, RZ, R19, R12 ;  /* 0x00000013ff137219 */ /* 0x000fe4000001160c */
[----:B------:R-:W-:Y:S02]  /*60b0*/  LOP3.LUT R13, R13, R20, RZ, 0xfc, !PT ;  /* 0x000000140d0d7212 */ /* 0x000fe400078efcff */
[----:B------:R-:W-:-:S07]  /*60c0*/  LOP3.LUT R14, R14, R19, RZ, 0xfc, !PT ;  /* 0x000000130e0e7212 */ /* 0x000fce00078efcff */
.L_x_64:
[----:B------:R-:W-:Y:S05]  /*60d0*/  BSYNC.RECONVERGENT B2 ;  /* 0x0000000000027941 */ /* 0x000fea0003800200 */
.L_x_63:
[----:B------:R-:W-:Y:S01]  /*60e0*/  IMAD.WIDE.U32 R22, R13, 0x2168c235, RZ ;  /* 0x2168c2350d167825 */ /* 0x000fe200078e00ff */
[----:B------:R-:W-:-:S03]  /*60f0*/  SHF.R.U32.HI R15, RZ, 0x1e, R15 ;  /* 0x0000001eff0f7819 */ /* 0x000fc6000001160f */
[----:B------:R-:W-:Y:S01]  /*6100*/  IMAD.MOV.U32 R20, RZ, RZ, R23 ;  /* 0x000000ffff147224 */ /* 0x000fe200078e0017 */
[----:B------:R-:W-:Y:S01]  /*6110*/  IADD3 RZ, P1, PT, R22, R22, RZ ;  /* 0x0000001616ff7210 */ /* 0x000fe20007f3e0ff */
[----:B------:R-:W-:Y:S01]  /*6120*/  IMAD.MOV.U32 R21, RZ, RZ, RZ ;  /* 0x000000ffff157224 */ /* 0x000fe200078e00ff */
[----:B------:R-:W-:Y:S01]  /*6130*/  LEA.HI R15, R16, R15, RZ, 0x1 ;  /* 0x0000000f100f7211 */ /* 0x000fe200078f08ff */
[----:B------:R-:W-:-:S04]  /*6140*/  IMAD.HI.U32 R12, R14, -0x36f0255e, RZ ;  /* 0xc90fdaa20e0c7827 */ /* 0x000fc800078e00ff */
[----:B------:R-:W-:-:S04]  /*6150*/  IMAD.WIDE.U32 R20, R13, -0x36f0255e, R20 ;  /* 0xc90fdaa20d147825 */ /* 0x000fc800078e0014 */
[----:B------:R-:W-:-:S04]  /*6160*/  IMAD.WIDE.U32 R20, P2, R14, 0x2168c235, R20 ;  /* 0x2168c2350e147825 */ /* 0x000fc80007840014 */
[----:B------:R-:W-:Y:S01]  /*6170*/  IMAD R14, R14, -0x36f0255e, RZ ;  /* 0xc90fdaa20e0e7824 */ /* 0x000fe200078e02ff */
[----:B------:R-:W-:Y:S01]  /*6180*/  IADD3.X RZ, P1, PT, R20, R20, RZ, P1, !PT ;  /* 0x0000001414ff7210 */ /* 0x000fe20000f3e4ff */
[----:B------:R-:W-:-:S03]  /*6190*/  IMAD.X R12, RZ, RZ, R12, P2 ;  /* 0x000000ffff0c7224 */ /* 0x000fc600010e060c */
[----:B------:R-:W-:-:S04]  /*61a0*/  IADD3 R14, P2, PT, R14, R21, RZ ;  /* 0x000000150e0e7210 */ /* 0x000fc80007f5e0ff */
[C---:B------:R-:W-:Y:S01]  /*61b0*/  ISETP.GT.U32.AND P3, PT, R14.reuse, RZ, PT ;  /* 0x000000ff0e00720c */ /* 0x040fe20003f64070 */
[----:B------:R-:W-:Y:S01]  /*61c0*/  IMAD.X R17, RZ, RZ, R12, P2 ;  /* 0x000000ffff117224 */ /* 0x000fe200010e060c */
[----:B------:R-:W-:-:S04]  /*61d0*/  IADD3.X R13, P2, PT, R14, R14, RZ, P1, !PT ;  /* 0x0000000e0e0d7210 */ /* 0x000fc80000f5e4ff */
[C---:B------:R-:W-:Y:S01]  /*61e0*/  ISETP.GT.AND.EX P1, PT, R17.reuse, RZ, PT, P3 ;  /* 0x000000ff1100720c */ /* 0x040fe20003f24330 */
[----:B------:R-:W-:-:S03]  /*61f0*/  IMAD.X R12, R17, 0x1, R17, P2 ;  /* 0x00000001110c7824 */ /* 0x000fc600010e0611 */
[----:B------:R-:W-:Y:S02]  /*6200*/  SEL R13, R13, R14, P1 ;  /* 0x0000000e0d0d7207 */ /* 0x000fe40000800000 */
[----:B------:R-:W-:Y:S02]  /*6210*/  SEL R12, R12, R17, P1 ;  /* 0x000000110c0c7207 */ /* 0x000fe40000800000 */
[----:B------:R-:W-:-:S05]  /*6220*/  IADD3 R13, P2, PT, R13, 0x1, RZ ;  /* 0x000000010d0d7810 */ /* 0x000fca0007f5e0ff */
[----:B------:R-:W-:-:S05]  /*6230*/  IMAD.X R12, RZ, RZ, R12, P2 ;  /* 0x000000ffff0c7224 */ /* 0x000fca00010e060c */
[----:B------:R-:W-:-:S04]  /*6240*/  SHF.R.U64 R13, R13, 0xa, R12 ;  /* 0x0000000a0d0d7819 */ /* 0x000fc8000000120c */
[----:B------:R-:W-:Y:S02]  /*6250*/  IADD3 R17, P2, PT, R13, 0x1, RZ ;  /* 0x000000010d117810 */ /* 0x000fe40007f5e0ff */
[----:B------:R-:W-:Y:S02]  /*6260*/  SEL R13, RZ, 0xffffffff, !P1 ;  /* 0xffffffffff0d7807 */ /* 0x000fe40004800000 */
[----:B------:R-:W-:Y:S02]  /*6270*/  LEA.HI.X R12, R12, RZ, RZ, 0x16, P2 ;  /* 0x000000ff0c0c7211 */ /* 0x000fe400010fb4ff */
[----:B------:R-:W-:Y:S01]  /*6280*/  LOP3.LUT P1, R45, R45, 0x80000000, RZ, 0xc0, !PT ;  /* 0x800000002d2d7812 */ /* 0x000fe2000782c0ff */
[----:B------:R-:W-:Y:S01]  /*6290*/  IMAD.IADD R13, R13, 0x1, -R18 ;  /* 0x000000010d0d7824 */ /* 0x000fe200078e0a12 */
[--C-:B------:R-:W-:Y:S02]  /*62a0*/  SHF.R.U64 R17, R17, 0x1, R12.reuse ;  /* 0x0000000111117819 */ /* 0x100fe4000000120c */
[----:B------:R-:W-:Y:S01]  /*62b0*/  SHF.R.U32.HI R12, RZ, 0x1, R12 ;  /* 0x00000001ff0c7819 */ /* 0x000fe2000001160c */
[----:B------:R-:W-:Y:S01]  /*62c0*/  IMAD.SHL.U32 R13, R13, 0x100000, RZ ;  /* 0x001000000d0d7824 */ /* 0x000fe200078e00ff */
[----:B------:R-:W-:-:S02]  /*62d0*/  IADD3 R14, P2, P3, RZ, RZ, R17 ;  /* 0x000000ffff0e7210 */ /* 0x000fc40007b5e011 */
[----:B------:R-:W-:Y:S02]  /*62e0*/  @!P0 LOP3.LUT R45, R45, 0x80000000, RZ, 0x3c, !PT ;  /* 0x800000002d2d8812 */ /* 0x000fe400078e3cff */
[----:B------:R-:W-:-:S03]  /*62f0*/  IADD3.X R12, PT, PT, R13, 0x3fe00000, R12, P2, P3 ;  /* 0x3fe000000d0c7810 */ /* 0x000fc600017e640c */
[----:B------:R-:W-:Y:S01]  /*6300*/  @P1 IMAD.MOV R15, RZ, RZ, -R15 ;  /* 0x000000ffff0f1224 */ /* 0x000fe200078e0a0f */
[----:B------:R-:W-:-:S07]  /*6310*/  LOP3.LUT R45, R12, R45, RZ, 0xfc, !PT ;  /* 0x0000002d0c2d7212 */ /* 0x000fce00078efcff */
.L_x_58:
[----:B------:R-:W-:Y:S02]  /*6320*/  IMAD.MOV.U32 R13, RZ, RZ, R45 ;  /* 0x000000ffff0d7224 */ /* 0x000fe400078e002d */
[----:B------:R-:W-:Y:S02]  /*6330*/  IMAD.MOV.U32 R45, RZ, RZ, 0x0 ;  /* 0x00000000ff2d7424 */ /* 0x000fe400078e00ff */
[----:B------:R-:W-:Y:S02]  /*6340*/  IMAD.MOV.U32 R12, RZ, RZ, R14 ;  /* 0x000000ffff0c7224 */ /* 0x000fe400078e000e */
[----:B------:R-:W-:Y:S05]  /*6350*/  RET.REL.NODEC R44 `(_Z13simulation_cuidPdS_idiS_S_S_S_S_S_S_i) ;  /* 0xffffff9c2c287950 */ /* 0x000fea0003c3ffff */
.L_x_65:
[----:B------:R-:W-:-:S00]  /*6360*/  BRA `(.L_x_65) ;  /* 0xfffffffc00fc7947 */ /* 0x000fc0000383ffff */
[----:B------:R-:W-:-:S00]  /*6370*/  NOP ;  /* 0x0000000000007918 */ /* 0x000fc00000000000 */
        /* <DEDUP_REMOVED lines=8> */
.L_x_69:


//--------------------- .nv.global.init           --------------------------
	.section	.nv.global.init,"aw",@progbits
	.align	16
.nv.global.init:
	.type		__cudart_sin_cos_coeffs,@object
	.size		__cudart_sin_cos_coeffs,(__cudart_i2opi_d - __cudart_sin_cos_coeffs)
__cudart_sin_cos_coeffs:
        /*0000*/ 	.byte	0x46, 0xd2, 0xb0, 0x2c, 0xf1, 0xe5, 0x5a, 0xbe, 0x92, 0xe3, 0xac, 0x69, 0xe3, 0x1d, 0xc7, 0x3e
        /*0010*/ 	.byte	0xa1, 0x62, 0xdb, 0x19, 0xa0, 0x01, 0x2a, 0xbf, 0x18, 0x08, 0x11, 0x11, 0x11, 0x11, 0x81, 0x3f
        /*0020*/ 	.byte	0x54, 0x55, 0x55, 0x55, 0x55, 0x55, 0xc5, 0xbf, 0x00, 0x00, 0x00, 0x00, 0x00, 0x00, 0x00, 0x00
        /*0030*/ 	.byte	0x00, 0x00, 0x00, 0x00, 0x00, 0x00, 0x00, 0x00, 0x64, 0x81, 0xfd, 0x20, 0x83, 0xff, 0xa8, 0xbd
        /*0040*/ 	.byte	0x28, 0x85, 0xef, 0xc1, 0xa7, 0xee, 0x21, 0x3e, 0xd9, 0xe6, 0x06, 0x8e, 0x4f, 0x7e, 0x92, 0xbe
        /*0050*/ 	.byte	0xe9, 0xbc, 0xdd, 0x19, 0xa0, 0x01, 0xfa, 0x3e, 0x47, 0x5d, 0xc1, 0x16, 0x6c, 0xc1, 0x56, 0xbf
        /*0060*/ 	.byte	0x51, 0x55, 0x55, 0x55, 0x55, 0x55, 0xa5, 0x3f, 0x00, 0x00, 0x00, 0x00, 0x00, 0x00, 0xe0, 0xbf
        /*0070*/ 	.byte	0x00, 0x00, 0x00, 0x00, 0x00, 0x00, 0xf0, 0x3f, 0x00, 0x00, 0x00, 0x00, 0x00, 0x00, 0x00, 0x00
	.type		__cudart_i2opi_d,@object
	.size		__cudart_i2opi_d,(.L_0 - __cudart_i2opi_d)
__cudart_i2opi_d:
        /* <DEDUP_REMOVED lines=9> */
.L_0:


//--------------------- .nv.shared.reserved.0     --------------------------
	.section	.nv.shared.reserved.0,"aw",@nobits
	.weak		__nv_reservedSMEM_offset_0_alias
	.size		__nv_reservedSMEM_offset_0_alias, 0, 64
	.other		__nv_reservedSMEM_offset_0_alias,@"STO_CUDA_RESERVED_SHARED STV_DEFAULT"
__nv_reservedSMEM_offset_0_alias:
	.zero		0
	.zero		64


//--------------------- .nv.constant0._Z13simulation_cuidPdS_idiS_S_S_S_S_S_S_i --------------------------
	.section	.nv.constant0._Z13simulation_cuidPdS_idiS_S_S_S_S_S_S_i,"a",@progbits
	.sectionflags	@""
	.align	4
.nv.constant0._Z13simulation_cuidPdS_idiS_S_S_S_S_S_S_i:
	.zero		1012


//--------------------- SYMBOLS --------------------------

	.type		.nv.reservedSmem.offset0,@object
	.size		.nv.reservedSmem.offset0,0x4
